	.target	sm_90a

	.elftype	@"ET_EXEC"


//--------------------- .note.nv.tkinfo           --------------------------
	.section	.note.nv.tkinfo,"",@"SHT_NOTE"
	.sectionflags	@"SHF_NOTE_NV_TKINFO"
	.tkinfo
        /*0018*/ 	.word	0x00000002
        /*0030*/ 	.string	""
        /*0030*/ 	.string	"ptxas"
        /*0030*/ 	.string	"Cuda compilation tools, release 13.0, V13.0.88"
        /*0030*/ 	.string	"Build cuda_13.0.r13.0/compiler.36424714_0"
        /*0030*/ 	.string	"-arch sm_90a -m 64 "



//--------------------- .note.nv.cuinfo           --------------------------
	.section	.note.nv.cuinfo,"",@"SHT_NOTE"
	.sectionflags	@"SHF_NOTE_NV_CUINFO"
        /*0018*/ 	.short	0x0002
        /*001a*/ 	.short	0x005a
        /*001c*/ 	.short	0x0082
	.zero		2


//--------------------- .nv.info                  --------------------------
	.section	.nv.info,"",@"SHT_CUDA_INFO"
	.align	4


	//----- nvinfo : EIATTR_REGCOUNT
	.align		4
        /*0000*/ 	.byte	0x04, 0x2f
        /*0002*/ 	.short	(.L_15 - .L_14)
	.align		4
.L_14:
        /*0004*/ 	.word	index@(_ZN7cutlass13device_kernelINS_4gemm6kernel13GemmUniversalIN4cute5tupleIJiiiiEEENS1_10collective13CollectiveMmaINS1_34MainloopSm90TmaGmmaWarpSpecializedILi5ENS5_IJNS4_1CILi1EEESB_SB_EEENS1_35KernelTmaWarpSpecializedCooperativeEEENS5_IJNSA_ILi128EEESF_SF_EEENS_10tfloat32_tENS5_IJlSB_lEEESH_SI_NS4_8TiledMMAINS4_8MMA_AtomIJNS4_4SM904GMMA30MMA_64x128x8_F32TF32TF32_SS_TNILNSM_7ScaleInE1ELSO_1EEEEEENS4_6LayoutINS5_IJNSA_ILi2EEESB_SB_EEENS5_IJSB_NSA_ILi0EEESU_EEEEENS5_IJNS4_10UnderscoreESX_SX_EEEEENS4_13SM90_TMA_LOADENS4_14ComposedLayoutINS4_7SwizzleILi3ELi4ELi3EEENS4_18smem_ptr_flag_bitsILi32EEENSR_INS5_IJNSA_ILi8EEENSA_ILi32EEEEEENS5_IJS17_SB_EEEEEEEvNS4_8identityES10_S1B_vS1C_EENS_8epilogue10collective6detail29Sm90TmaWarpSpecializedAdapterINS1F_15DefaultEpilogueISH_SI_SI_NS1E_6thread17LinearCombinationISH_Li1EffLNS1J_9ScaleType4KindE0ELNS_15FloatRoundStyleE2ESH_EENS1_15EpilogueDefaultEEEEEvvEEEEvNT_6ParamsE)
        /*0008*/ 	.word	0x000000a8


	//----- nvinfo : EIATTR_FRAME_SIZE
	.align		4
.L_15:
        /*000c*/ 	.byte	0x04, 0x11
        /*000e*/ 	.short	(.L_17 - .L_16)
	.align		4
.L_16:
        /*0010*/ 	.word	index@(_ZN7cutlass13device_kernelINS_4gemm6kernel13GemmUniversalIN4cute5tupleIJiiiiEEENS1_10collective13CollectiveMmaINS1_34MainloopSm90TmaGmmaWarpSpecializedILi5ENS5_IJNS4_1CILi1EEESB_SB_EEENS1_35KernelTmaWarpSpecializedCooperativeEEENS5_IJNSA_ILi128EEESF_SF_EEENS_10tfloat32_tENS5_IJlSB_lEEESH_SI_NS4_8TiledMMAINS4_8MMA_AtomIJNS4_4SM904GMMA30MMA_64x128x8_F32TF32TF32_SS_TNILNSM_7ScaleInE1ELSO_1EEEEEENS4_6LayoutINS5_IJNSA_ILi2EEESB_SB_EEENS5_IJSB_NSA_ILi0EEESU_EEEEENS5_IJNS4_10UnderscoreESX_SX_EEEEENS4_13SM90_TMA_LOADENS4_14ComposedLayoutINS4_7SwizzleILi3ELi4ELi3EEENS4_18smem_ptr_flag_bitsILi32EEENSR_INS5_IJNSA_ILi8EEENSA_ILi32EEEEEENS5_IJS17_SB_EEEEEEEvNS4_8identityES10_S1B_vS1C_EENS_8epilogue10collective6detail29Sm90TmaWarpSpecializedAdapterINS1F_15DefaultEpilogueISH_SI_SI_NS1E_6thread17LinearCombinationISH_Li1EffLNS1J_9ScaleType4KindE0ELNS_15FloatRoundStyleE2ESH_EENS1_15EpilogueDefaultEEEEEvvEEEEvNT_6ParamsE)
        /*0014*/ 	.word	0x00000000


	//----- nvinfo : EIATTR_MIN_STACK_SIZE
	.align		4
.L_17:
        /*0018*/ 	.byte	0x04, 0x12
        /*001a*/ 	.short	(.L_19 - .L_18)
	.align		4
.L_18:
        /*001c*/ 	.word	index@(_ZN7cutlass13device_kernelINS_4gemm6kernel13GemmUniversalIN4cute5tupleIJiiiiEEENS1_10collective13CollectiveMmaINS1_34MainloopSm90TmaGmmaWarpSpecializedILi5ENS5_IJNS4_1CILi1EEESB_SB_EEENS1_35KernelTmaWarpSpecializedCooperativeEEENS5_IJNSA_ILi128EEESF_SF_EEENS_10tfloat32_tENS5_IJlSB_lEEESH_SI_NS4_8TiledMMAINS4_8MMA_AtomIJNS4_4SM904GMMA30MMA_64x128x8_F32TF32TF32_SS_TNILNSM_7ScaleInE1ELSO_1EEEEEENS4_6LayoutINS5_IJNSA_ILi2EEESB_SB_EEENS5_IJSB_NSA_ILi0EEESU_EEEEENS5_IJNS4_10UnderscoreESX_SX_EEEEENS4_13SM90_TMA_LOADENS4_14ComposedLayoutINS4_7SwizzleILi3ELi4ELi3EEENS4_18smem_ptr_flag_bitsILi32EEENSR_INS5_IJNSA_ILi8EEENSA_ILi32EEEEEENS5_IJS17_SB_EEEEEEEvNS4_8identityES10_S1B_vS1C_EENS_8epilogue10collective6detail29Sm90TmaWarpSpecializedAdapterINS1F_15DefaultEpilogueISH_SI_SI_NS1E_6thread17LinearCombinationISH_Li1EffLNS1J_9ScaleType4KindE0ELNS_15FloatRoundStyleE2ESH_EENS1_15EpilogueDefaultEEEEEvvEEEEvNT_6ParamsE)
        /*0020*/ 	.word	0x00000000
.L_19:


//--------------------- .nv.compat                --------------------------
	.section	.nv.compat,"",@"SHT_CUDA_COMPAT_INFO"
	.align	4
        /*0000*/ 	.byte	0x02, 0x09, 0x01, 0x00, 0x02, 0x02, 0x04, 0x00, 0x02, 0x05, 0x05, 0x00, 0x03, 0x07, 0x01, 0x01
        /*0010*/ 	.byte	0x02, 0x03, 0x01, 0x00, 0x02, 0x06, 0x01, 0x00, 0x04, 0x0b, 0x08, 0x00, 0x00, 0x00, 0x00, 0x00
        /*0020*/ 	.byte	0x00, 0x00, 0x00, 0x00


//--------------------- .nv.info._ZN7cutlass13device_kernelINS_4gemm6kernel13GemmUniversalIN4cute5tupleIJiiiiEEENS1_10collective13CollectiveMmaINS1_34MainloopSm90TmaGmmaWarpSpecializedILi5ENS5_IJNS4_1CILi1EEESB_SB_EEENS1_35KernelTmaWarpSpecializedCooperativeEEENS5_IJNSA_ILi128EEESF_SF_EEENS_10tfloat32_tENS5_IJlSB_lEEESH_SI_NS4_8TiledMMAINS4_8MMA_AtomIJNS4_4SM904GMMA30MMA_64x128x8_F32TF32TF32_SS_TNILNSM_7ScaleInE1ELSO_1EEEEEENS4_6LayoutINS5_IJNSA_ILi2EEESB_SB_EEENS5_IJSB_NSA_ILi0EEESU_EEEEENS5_IJNS4_10UnderscoreESX_SX_EEEEENS4_13SM90_TMA_LOADENS4_14ComposedLayoutINS4_7SwizzleILi3ELi4ELi3EEENS4_18smem_ptr_flag_bitsILi32EEENSR_INS5_IJNSA_ILi8EEENSA_ILi32EEEEEENS5_IJS17_SB_EEEEEEEvNS4_8identityES10_S1B_vS1C_EENS_8epilogue10collective6detail29Sm90TmaWarpSpecializedAdapterINS1F_15DefaultEpilogueISH_SI_SI_NS1E_6thread17LinearCombinationISH_Li1EffLNS1J_9ScaleType4KindE0ELNS_15FloatRoundStyleE2ESH_EENS1_15EpilogueDefaultEEEEEvvEEEEvNT_6ParamsE --------------------------
	.section	.nv.info._ZN7cutlass13device_kernelINS_4gemm6kernel13GemmUniversalIN4cute5tupleIJiiiiEEENS1_10collective13CollectiveMmaINS1_34MainloopSm90TmaGmmaWarpSpecializedILi5ENS5_IJNS4_1CILi1EEESB_SB_EEENS1_35KernelTmaWarpSpecializedCooperativeEEENS5_IJNSA_ILi128EEESF_SF_EEENS_10tfloat32_tENS5_IJlSB_lEEESH_SI_NS4_8TiledMMAINS4_8MMA_AtomIJNS4_4SM904GMMA30MMA_64x128x8_F32TF32TF32_SS_TNILNSM_7ScaleInE1ELSO_1EEEEEENS4_6LayoutINS5_IJNSA_ILi2EEESB_SB_EEENS5_IJSB_NSA_ILi0EEESU_EEEEENS5_IJNS4_10UnderscoreESX_SX_EEEEENS4_13SM90_TMA_LOADENS4_14ComposedLayoutINS4_7SwizzleILi3ELi4ELi3EEENS4_18smem_ptr_flag_bitsILi32EEENSR_INS5_IJNSA_ILi8EEENSA_ILi32EEEEEENS5_IJS17_SB_EEEEEEEvNS4_8identityES10_S1B_vS1C_EENS_8epilogue10collective6detail29Sm90TmaWarpSpecializedAdapterINS1F_15DefaultEpilogueISH_SI_SI_NS1E_6thread17LinearCombinationISH_Li1EffLNS1J_9ScaleType4KindE0ELNS_15FloatRoundStyleE2ESH_EENS1_15EpilogueDefaultEEEEEvvEEEEvNT_6ParamsE,"",@"SHT_CUDA_INFO"
	.sectionflags	@""
	.align	4


	//----- nvinfo : EIATTR_CUDA_API_VERSION
	.align		4
        /*0000*/ 	.byte	0x04, 0x37
        /*0002*/ 	.short	(.L_21 - .L_20)
.L_20:
        /*0004*/ 	.word	0x00000082


	//----- nvinfo : EIATTR_KPARAM_INFO
	.align		4
.L_21:
        /*0008*/ 	.byte	0x04, 0x17
        /*000a*/ 	.short	(.L_23 - .L_22)
.L_22:
        /*000c*/ 	.word	0x00000000
        /*0010*/ 	.short	0x0000
        /*0012*/ 	.short	0x0070
        /*0014*/ 	.byte	0x00, 0xf0, 0x01, 0x10


	//----- nvinfo : EIATTR_SPARSE_MMA_MASK
	.align		4
.L_23:
        /*0018*/ 	.byte	0x03, 0x50
        /*001a*/ 	.short	0x0000


	//----- nvinfo : EIATTR_MAXREG_COUNT
	.align		4
        /*001c*/ 	.byte	0x03, 0x1b
        /*001e*/ 	.short	0x00a8


	//----- nvinfo : EIATTR_NUM_BARRIERS
	.align		4
        /*0020*/ 	.byte	0x02, 0x4c
        /*0022*/ 	.byte	0x01
	.zero		1


	//----- nvinfo : EIATTR_EXTERNS
	.align		4
        /*0024*/ 	.byte	0x04, 0x0f
        /*0026*/ 	.short	(.L_25 - .L_24)


	//   ....[0]....
	.align		4
.L_24:
        /*0028*/ 	.word	index@(__assertfail)


	//----- nvinfo : EIATTR_MERCURY_ISA_VERSION
	.align		4
.L_25:
        /*002c*/ 	.byte	0x03, 0x5f
        /*002e*/ 	.short	0x0101


	//----- nvinfo : EIATTR_INT_WARP_WIDE_INSTR_OFFSETS
	.align		4
        /*0030*/ 	.byte	0x04, 0x31
        /*0032*/ 	.short	(.L_27 - .L_26)


	//   ....[0]....
.L_26:
        /*0034*/ 	.word	0x00000410


	//   ....[1]....
        /*0038*/ 	.word	0x00000420


	//   ....[2]....
        /*003c*/ 	.word	0x000004e0


	//----- nvinfo : EIATTR_COOP_GROUP_MASK_REGIDS
	.align		4
.L_27:
        /*0040*/ 	.byte	0x04, 0x29
        /*0042*/ 	.short	(.L_29 - .L_28)


	//   ....[0]....
.L_28:
        /*0044*/ 	.word	0xffffffff


	//   ....[1]....
        /*0048*/ 	.word	0xffffffff


	//   ....[2]....
        /*004c*/ 	.word	0xffffffff


	//   ....[3]....
        /*0050*/ 	.word	0xffffffff


	//   ....[4]....
        /*0054*/ 	.word	0xffffffff


	//----- nvinfo : EIATTR_COOP_GROUP_INSTR_OFFSETS
	.align		4
.L_29:
        /*0058*/ 	.byte	0x04, 0x28
        /*005a*/ 	.short	(.L_31 - .L_30)


	//   ....[0]....
.L_30:
        /*005c*/ 	.word	0x00000060


	//   ....[1]....
        /*0060*/ 	.word	0x00000070


	//   ....[2]....
        /*0064*/ 	.word	0x00000130


	//   ....[3]....
        /*0068*/ 	.word	0x000002e0


	//   ....[4]....
        /*006c*/ 	.word	0x000011e0


	//----- nvinfo : EIATTR_REG_RECONFIG
	.align		4
.L_31:
        /*0070*/ 	.byte	0x01, 0x54
	.zero		2


	//----- nvinfo : EIATTR_SYSCALL_OFFSETS
	.align		4
        /*0074*/ 	.byte	0x04, 0x46
        /*0076*/ 	.short	(.L_33 - .L_32)


	//   ....[0]....
.L_32:
        /*0078*/ 	.word	0x000013d0


	//----- nvinfo : EIATTR_MBARRIER_INSTR_OFFSETS
	.align		4
.L_33:
        /*007c*/ 	.byte	0x04, 0x39
        /*007e*/ 	.short	(.L_35 - .L_34)


	//   ....[0]....
.L_34:
        /*0080*/ 	.word	0x00000230
        /*0084*/ 	.word	0x000000ff
        /*0088*/ 	.word	0x00000000
        /*008c*/ 	.short	0x0100
        /*008e*/ 	.byte	0x08
	.zero		1


	//   ....[1]....
        /*0090*/ 	.word	0x00000240
        /*0094*/ 	.word	0x000000ff
        /*0098*/ 	.word	0x00000028
        /*009c*/ 	.short	0x0100
        /*009e*/ 	.byte	0x08
	.zero		1


	//   ....[2]....
        /*00a0*/ 	.word	0x00000250
        /*00a4*/ 	.word	0x000000ff
        /*00a8*/ 	.word	0x00000008
        /*00ac*/ 	.short	0x0100
        /*00ae*/ 	.byte	0x08
	.zero		1


	//   ....[3]....
        /*00b0*/ 	.word	0x00000260
        /*00b4*/ 	.word	0x000000ff
        /*00b8*/ 	.word	0x00000030
        /*00bc*/ 	.short	0x0100
        /*00be*/ 	.byte	0x08
	.zero		1


	//   ....[4]....
        /*00c0*/ 	.word	0x00000270
        /*00c4*/ 	.word	0x000000ff
        /*00c8*/ 	.word	0x00000010
        /*00cc*/ 	.short	0x0100
        /*00ce*/ 	.byte	0x08
	.zero		1


	//   ....[5]....
        /*00d0*/ 	.word	0x00000280
        /*00d4*/ 	.word	0x000000ff
        /*00d8*/ 	.word	0x00000038
        /*00dc*/ 	.short	0x0100
        /*00de*/ 	.byte	0x08
	.zero		1


	//   ....[6]....
        /*00e0*/ 	.word	0x00000290
        /*00e4*/ 	.word	0x000000ff
        /*00e8*/ 	.word	0x00000018
        /*00ec*/ 	.short	0x0100
        /*00ee*/ 	.byte	0x08
	.zero		1


	//   ....[7]....
        /*00f0*/ 	.word	0x000002a0
        /*00f4*/ 	.word	0x000000ff
        /*00f8*/ 	.word	0x00000040
        /*00fc*/ 	.short	0x0100
        /*00fe*/ 	.byte	0x08
	.zero		1


	//   ....[8]....
        /*0100*/ 	.word	0x000002b0
        /*0104*/ 	.word	0x000000ff
        /*0108*/ 	.word	0x00000020
        /*010c*/ 	.short	0x0100
        /*010e*/ 	.byte	0x08
	.zero		1


	//   ....[9]....
        /*0110*/ 	.word	0x000002c0
        /*0114*/ 	.word	0x000000ff
        /*0118*/ 	.word	0x00000048
        /*011c*/ 	.short	0x0100
        /*011e*/ 	.byte	0x08
	.zero		1


	//   ....[10]....
        /*0120*/ 	.word	0x00000560
        /*0124*/ 	.word	0x000000ff
        /*0128*/ 	.word	0x00000060
        /*012c*/ 	.short	0x0100
        /*012e*/ 	.byte	0x08
	.zero		1


	//   ....[11]....
        /*0130*/ 	.word	0x000005e0
        /*0134*/ 	.word	0x000000ff
        /*0138*/ 	.word	0x00000068
        /*013c*/ 	.short	0x0100
        /*013e*/ 	.byte	0x08
	.zero		1


	//   ....[12]....
        /*0140*/ 	.word	0x00001450
        /*0144*/ 	.word	0x00000003
        /*0148*/ 	.word	0x00000000
        /*014c*/ 	.short	0x010a
        /*014e*/ 	.byte	0x3f
	.zero		1


	//   ....[13]....
        /*0150*/ 	.word	0x000014b0
        /*0154*/ 	.word	0x00000003
        /*0158*/ 	.word	0x00000000
        /*015c*/ 	.short	0x010a
        /*015e*/ 	.byte	0x3f
	.zero		1


	//   ....[14]....
        /*0160*/ 	.word	0x00001d60
        /*0164*/ 	.word	0x000000ff
        /*0168*/ 	.word	0x00000000
        /*016c*/ 	.short	0x010a
        /*016e*/ 	.byte	0x04
	.zero		1


	//   ....[15]....
        /*0170*/ 	.word	0x00001da0
        /*0174*/ 	.word	0x000000ff
        /*0178*/ 	.word	0x00000000
        /*017c*/ 	.short	0x010a
        /*017e*/ 	.byte	0x04
	.zero		1


	//   ....[16]....
        /*0180*/ 	.word	0x00002540
        /*0184*/ 	.word	0x000000ff
        /*0188*/ 	.word	0x00000000
        /*018c*/ 	.short	0x0101
        /*018e*/ 	.byte	0x0a
	.zero		1


	//   ....[17]....
        /*0190*/ 	.word	0x00002720
        /*0194*/ 	.word	0x000000ff
        /*0198*/ 	.word	0x00000000
        /*019c*/ 	.short	0x0101
        /*019e*/ 	.byte	0x06
	.zero		1


	//   ....[18]....
        /*01a0*/ 	.word	0x000078b0
        /*01a4*/ 	.word	0x0000000e
        /*01a8*/ 	.word	0x00000028
        /*01ac*/ 	.short	0x010a
        /*01ae*/ 	.byte	0x3f
	.zero		1


	//   ....[19]....
        /*01b0*/ 	.word	0x00007e40
        /*01b4*/ 	.word	0x00000006
        /*01b8*/ 	.word	0x00000068
        /*01bc*/ 	.short	0x0101
        /*01be*/ 	.byte	0x3f
	.zero		1


	//   ....[20]....
        /*01c0*/ 	.word	0x00008560
        /*01c4*/ 	.word	0x00000007
        /*01c8*/ 	.word	0x00000000
        /*01cc*/ 	.short	0x010a
        /*01ce*/ 	.byte	0x3f
	.zero		1


	//   ....[21]....
        /*01d0*/ 	.word	0x000085e0
        /*01d4*/ 	.word	0x00000009
        /*01d8*/ 	.word	0x00000000
        /*01dc*/ 	.short	0x010a
        /*01de*/ 	.byte	0x3f
	.zero		1


	//   ....[22]....
        /*01e0*/ 	.word	0x00008670
        /*01e4*/ 	.word	0x00000006
        /*01e8*/ 	.word	0x00000000
        /*01ec*/ 	.short	0x010a
        /*01ee*/ 	.byte	0x3f
	.zero		1


	//   ....[23]....
        /*01f0*/ 	.word	0x00008700
        /*01f4*/ 	.word	0x00000009
        /*01f8*/ 	.word	0x00000000
        /*01fc*/ 	.short	0x010a
        /*01fe*/ 	.byte	0x3f
	.zero		1


	//   ....[24]....
        /*0200*/ 	.word	0x00008790
        /*0204*/ 	.word	0x00000003
        /*0208*/ 	.word	0x00000000
        /*020c*/ 	.short	0x010a
        /*020e*/ 	.byte	0x3f
	.zero		1


	//   ....[25]....
        /*0210*/ 	.word	0x000087f0
        /*0214*/ 	.word	0x00000003
        /*0218*/ 	.word	0x00000000
        /*021c*/ 	.short	0x010a
        /*021e*/ 	.byte	0x3f
	.zero		1


	//   ....[26]....
        /*0220*/ 	.word	0x00008850
        /*0224*/ 	.word	0x00000004
        /*0228*/ 	.word	0x00000000
        /*022c*/ 	.short	0x010a
        /*022e*/ 	.byte	0x3f
	.zero		1


	//   ....[27]....
        /*0230*/ 	.word	0x00008920
        /*0234*/ 	.word	0x0000000e
        /*0238*/ 	.word	0x00000028
        /*023c*/ 	.short	0x010a
        /*023e*/ 	.byte	0x3f
	.zero		1


	//   ....[28]....
        /*0240*/ 	.word	0x000089f0
        /*0244*/ 	.word	0x00000007
        /*0248*/ 	.word	0x00000000
        /*024c*/ 	.short	0x010a
        /*024e*/ 	.byte	0x3f
	.zero		1


	//   ....[29]....
        /*0250*/ 	.word	0x00008a40
        /*0254*/ 	.word	0x00000009
        /*0258*/ 	.word	0x00000000
        /*025c*/ 	.short	0x010a
        /*025e*/ 	.byte	0x3f
	.zero		1


	//   ....[30]....
        /*0260*/ 	.word	0x00008a90
        /*0264*/ 	.word	0x00000006
        /*0268*/ 	.word	0x00000000
        /*026c*/ 	.short	0x010a
        /*026e*/ 	.byte	0x3f
	.zero		1


	//   ....[31]....
        /*0270*/ 	.word	0x00008ae0
        /*0274*/ 	.word	0x00000009
        /*0278*/ 	.word	0x00000000
        /*027c*/ 	.short	0x010a
        /*027e*/ 	.byte	0x3f
	.zero		1


	//----- nvinfo : EIATTR_NUM_MBARRIERS
	.align		4
.L_35:
        /*0280*/ 	.byte	0x03, 0x38
        /*0282*/ 	.short	0x000c


	//----- nvinfo : EIATTR_EXIT_INSTR_OFFSETS
	.align		4
        /*0284*/ 	.byte	0x04, 0x1c
        /*0286*/ 	.short	(.L_37 - .L_36)


	//   ....[0]....
.L_36:
        /*0288*/ 	.word	0x00000680


	//   ....[1]....
        /*028c*/ 	.word	0x00000f40


	//   ....[2]....
        /*0290*/ 	.word	0x00006f90


	//   ....[3]....
        /*0294*/ 	.word	0x000075c0


	//   ....[4]....
        /*0298*/ 	.word	0x000087e0


	//----- nvinfo : EIATTR_MAX_THREADS
	.align		4
.L_37:
        /*029c*/ 	.byte	0x04, 0x05
        /*029e*/ 	.short	(.L_39 - .L_38)
.L_38:
        /*02a0*/ 	.word	0x00000180
        /*02a4*/ 	.word	0x00000001
        /*02a8*/ 	.word	0x00000001


	//----- nvinfo : EIATTR_CRS_STACK_SIZE
	.align		4
.L_39:
        /*02ac*/ 	.byte	0x04, 0x1e
        /*02ae*/ 	.short	(.L_41 - .L_40)
.L_40:
        /*02b0*/ 	.word	0x00000000


	//----- nvinfo : EIATTR_CBANK_PARAM_SIZE
	.align		4
.L_41:
        /*02b4*/ 	.byte	0x03, 0x19
        /*02b6*/ 	.short	0x0470


	//----- nvinfo : EIATTR_PARAM_CBANK
	.align		4
        /*02b8*/ 	.byte	0x04, 0x0a
        /*02ba*/ 	.short	(.L_43 - .L_42)
	.align		4
.L_42:
        /*02bc*/ 	.word	index@(.nv.constant0._ZN7cutlass13device_kernelINS_4gemm6kernel13GemmUniversalIN4cute5tupleIJiiiiEEENS1_10collective13CollectiveMmaINS1_34MainloopSm90TmaGmmaWarpSpecializedILi5ENS5_IJNS4_1CILi1EEESB_SB_EEENS1_35KernelTmaWarpSpecializedCooperativeEEENS5_IJNSA_ILi128EEESF_SF_EEENS_10tfloat32_tENS5_IJlSB_lEEESH_SI_NS4_8TiledMMAINS4_8MMA_AtomIJNS4_4SM904GMMA30MMA_64x128x8_F32TF32TF32_SS_TNILNSM_7ScaleInE1ELSO_1EEEEEENS4_6LayoutINS5_IJNSA_ILi2EEESB_SB_EEENS5_IJSB_NSA_ILi0EEESU_EEEEENS5_IJNS4_10UnderscoreESX_SX_EEEEENS4_13SM90_TMA_LOADENS4_14ComposedLayoutINS4_7SwizzleILi3ELi4ELi3EEENS4_18smem_ptr_flag_bitsILi32EEENSR_INS5_IJNSA_ILi8EEENSA_ILi32EEEEEENS5_IJS17_SB_EEEEEEEvNS4_8identityES10_S1B_vS1C_EENS_8epilogue10collective6detail29Sm90TmaWarpSpecializedAdapterINS1F_15DefaultEpilogueISH_SI_SI_NS1E_6thread17LinearCombinationISH_Li1EffLNS1J_9ScaleType4KindE0ELNS_15FloatRoundStyleE2ESH_EENS1_15EpilogueDefaultEEEEEvvEEEEvNT_6ParamsE)
        /*02c0*/ 	.short	0x0210
        /*02c2*/ 	.short	0x0470


	//----- nvinfo : EIATTR_SW_WAR
	.align		4
.L_43:
        /*02c4*/ 	.byte	0x04, 0x36
        /*02c6*/ 	.short	(.L_45 - .L_44)
.L_44:
        /*02c8*/ 	.word	0x00000008
.L_45:


//--------------------- .nv.callgraph             --------------------------
	.section	.nv.callgraph,"",@"SHT_CUDA_CALLGRAPH"
	.align	4
	.sectionentsize	8
	.align		4
        /*0000*/ 	.word	0x00000000
	.align		4
        /*0004*/ 	.word	0xffffffff
	.align		4
        /*0008*/ 	.word	index@(_ZN7cutlass13device_kernelINS_4gemm6kernel13GemmUniversalIN4cute5tupleIJiiiiEEENS1_10collective13CollectiveMmaINS1_34MainloopSm90TmaGmmaWarpSpecializedILi5ENS5_IJNS4_1CILi1EEESB_SB_EEENS1_35KernelTmaWarpSpecializedCooperativeEEENS5_IJNSA_ILi128EEESF_SF_EEENS_10tfloat32_tENS5_IJlSB_lEEESH_SI_NS4_8TiledMMAINS4_8MMA_AtomIJNS4_4SM904GMMA30MMA_64x128x8_F32TF32TF32_SS_TNILNSM_7ScaleInE1ELSO_1EEEEEENS4_6LayoutINS5_IJNSA_ILi2EEESB_SB_EEENS5_IJSB_NSA_ILi0EEESU_EEEEENS5_IJNS4_10UnderscoreESX_SX_EEEEENS4_13SM90_TMA_LOADENS4_14ComposedLayoutINS4_7SwizzleILi3ELi4ELi3EEENS4_18smem_ptr_flag_bitsILi32EEENSR_INS5_IJNSA_ILi8EEENSA_ILi32EEEEEENS5_IJS17_SB_EEEEEEEvNS4_8identityES10_S1B_vS1C_EENS_8epilogue10collective6detail29Sm90TmaWarpSpecializedAdapterINS1F_15DefaultEpilogueISH_SI_SI_NS1E_6thread17LinearCombinationISH_Li1EffLNS1J_9ScaleType4KindE0ELNS_15FloatRoundStyleE2ESH_EENS1_15EpilogueDefaultEEEEEvvEEEEvNT_6ParamsE)
	.align		4
        /*000c*/ 	.word	index@(__assertfail)
	.align		4
        /*0010*/ 	.word	0x00000000
	.align		4
        /*0014*/ 	.word	0xfffffffe
	.align		4
        /*0018*/ 	.word	0x00000000
	.align		4
        /*001c*/ 	.word	0xfffffffd
	.align		4
        /*0020*/ 	.word	0x00000000
	.align		4
        /*0024*/ 	.word	0xfffffffc


//--------------------- .nv.constant4             --------------------------
	.section	.nv.constant4,"a",@progbits
	.align	8
	.align		8
.nv.constant4:
        /*0000*/ 	.dword	__assertfail
	.align		8
        /*0008*/ 	.dword	__unnamed_1
	.align		8
        /*0010*/ 	.dword	_ZN39_INTERNAL_197f8eaf_4_k_cu_321ce7a5_63454cuda3std3__45__cpo5beginE
	.align		8
        /*0018*/ 	.dword	_ZN39_INTERNAL_197f8eaf_4_k_cu_321ce7a5_63454cuda3std3__45__cpo3endE
	.align		8
        /*0020*/ 	.dword	_ZN39_INTERNAL_197f8eaf_4_k_cu_321ce7a5_63454cuda3std3__45__cpo6cbeginE
	.align		8
        /*0028*/ 	.dword	_ZN39_INTERNAL_197f8eaf_4_k_cu_321ce7a5_63454cuda3std3__45__cpo4cendE
	.align		8
        /*0030*/ 	.dword	_ZN39_INTERNAL_197f8eaf_4_k_cu_321ce7a5_63454cuda3std3__441_GLOBAL__N__197f8eaf_4_k_cu_321ce7a5_63456ignoreE
	.align		8
        /*0038*/ 	.dword	_ZN39_INTERNAL_197f8eaf_4_k_cu_321ce7a5_63454cuda3std3__419piecewise_constructE
	.align		8
        /*0040*/ 	.dword	_ZN39_INTERNAL_197f8eaf_4_k_cu_321ce7a5_63454cuda3std3__48in_placeE
	.align		8
        /*0048*/ 	.dword	_ZN39_INTERNAL_197f8eaf_4_k_cu_321ce7a5_63454cuda3std6ranges3__45__cpo4swapE
	.align		8
        /*0050*/ 	.dword	_ZN39_INTERNAL_197f8eaf_4_k_cu_321ce7a5_63454cuda3std6ranges3__45__cpo9iter_moveE
	.align		8
        /*0058*/ 	.dword	_ZN39_INTERNAL_197f8eaf_4_k_cu_321ce7a5_63454cute7productE
	.align		8
        /*0060*/ 	.dword	_ZN39_INTERNAL_197f8eaf_4_k_cu_321ce7a5_63454cute1_E
	.align		8
        /*0068*/ 	.dword	$str$22
	.align		8
        /*0070*/ 	.dword	$str$23


//--------------------- .text._ZN7cutlass13device_kernelINS_4gemm6kernel13GemmUniversalIN4cute5tupleIJiiiiEEENS1_10collective13CollectiveMmaINS1_34MainloopSm90TmaGmmaWarpSpecializedILi5ENS5_IJNS4_1CILi1EEESB_SB_EEENS1_35KernelTmaWarpSpecializedCooperativeEEENS5_IJNSA_ILi128EEESF_SF_EEENS_10tfloat32_tENS5_IJlSB_lEEESH_SI_NS4_8TiledMMAINS4_8MMA_AtomIJNS4_4SM904GMMA30MMA_64x128x8_F32TF32TF32_SS_TNILNSM_7ScaleInE1ELSO_1EEEEEENS4_6LayoutINS5_IJNSA_ILi2EEESB_SB_EEENS5_IJSB_NSA_ILi0EEESU_EEEEENS5_IJNS4_10UnderscoreESX_SX_EEEEENS4_13SM90_TMA_LOADENS4_14ComposedLayoutINS4_7SwizzleILi3ELi4ELi3EEENS4_18smem_ptr_flag_bitsILi32EEENSR_INS5_IJNSA_ILi8EEENSA_ILi32EEEEEENS5_IJS17_SB_EEEEEEEvNS4_8identityES10_S1B_vS1C_EENS_8epilogue10collective6detail29Sm90TmaWarpSpecializedAdapterINS1F_15DefaultEpilogueISH_SI_SI_NS1E_6thread17LinearCombinationISH_Li1EffLNS1J_9ScaleType4KindE0ELNS_15FloatRoundStyleE2ESH_EENS1_15EpilogueDefaultEEEEEvvEEEEvNT_6ParamsE --------------------------
	.section	.text._ZN7cutlass13device_kernelINS_4gemm6kernel13GemmUniversalIN4cute5tupleIJiiiiEEENS1_10collective13CollectiveMmaINS1_34MainloopSm90TmaGmmaWarpSpecializedILi5ENS5_IJNS4_1CILi1EEESB_SB_EEENS1_35KernelTmaWarpSpecializedCooperativeEEENS5_IJNSA_ILi128EEESF_SF_EEENS_10tfloat32_tENS5_IJlSB_lEEESH_SI_NS4_8TiledMMAINS4_8MMA_AtomIJNS4_4SM904GMMA30MMA_64x128x8_F32TF32TF32_SS_TNILNSM_7ScaleInE1ELSO_1EEEEEENS4_6LayoutINS5_IJNSA_ILi2EEESB_SB_EEENS5_IJSB_NSA_ILi0EEESU_EEEEENS5_IJNS4_10UnderscoreESX_SX_EEEEENS4_13SM90_TMA_LOADENS4_14ComposedLayoutINS4_7SwizzleILi3ELi4ELi3EEENS4_18smem_ptr_flag_bitsILi32EEENSR_INS5_IJNSA_ILi8EEENSA_ILi32EEEEEENS5_IJS17_SB_EEEEEEEvNS4_8identityES10_S1B_vS1C_EENS_8epilogue10collective6detail29Sm90TmaWarpSpecializedAdapterINS1F_15DefaultEpilogueISH_SI_SI_NS1E_6thread17LinearCombinationISH_Li1EffLNS1J_9ScaleType4KindE0ELNS_15FloatRoundStyleE2ESH_EENS1_15EpilogueDefaultEEEEEvvEEEEvNT_6ParamsE,"ax",@progbits
	.align	128
.text._ZN7cutlass13device_kernelINS_4gemm6kernel13GemmUniversalIN4cute5tupleIJiiiiEEENS1_10collective13CollectiveMmaINS1_34MainloopSm90TmaGmmaWarpSpecializedILi5ENS5_IJNS4_1CILi1EEESB_SB_EEENS1_35KernelTmaWarpSpecializedCooperativeEEENS5_IJNSA_ILi128EEESF_SF_EEENS_10tfloat32_tENS5_IJlSB_lEEESH_SI_NS4_8TiledMMAINS4_8MMA_AtomIJNS4_4SM904GMMA30MMA_64x128x8_F32TF32TF32_SS_TNILNSM_7ScaleInE1ELSO_1EEEEEENS4_6LayoutINS5_IJNSA_ILi2EEESB_SB_EEENS5_IJSB_NSA_ILi0EEESU_EEEEENS5_IJNS4_10UnderscoreESX_SX_EEEEENS4_13SM90_TMA_LOADENS4_14ComposedLayoutINS4_7SwizzleILi3ELi4ELi3EEENS4_18smem_ptr_flag_bitsILi32EEENSR_INS5_IJNSA_ILi8EEENSA_ILi32EEEEEENS5_IJS17_SB_EEEEEEEvNS4_8identityES10_S1B_vS1C_EENS_8epilogue10collective6detail29Sm90TmaWarpSpecializedAdapterINS1F_15DefaultEpilogueISH_SI_SI_NS1E_6thread17LinearCombinationISH_Li1EffLNS1J_9ScaleType4KindE0ELNS_15FloatRoundStyleE2ESH_EENS1_15EpilogueDefaultEEEEEvvEEEEvNT_6ParamsE:
        .type           _ZN7cutlass13device_kernelINS_4gemm6kernel13GemmUniversalIN4cute5tupleIJiiiiEEENS1_10collective13CollectiveMmaINS1_34MainloopSm90TmaGmmaWarpSpecializedILi5ENS5_IJNS4_1CILi1EEESB_SB_EEENS1_35KernelTmaWarpSpecializedCooperativeEEENS5_IJNSA_ILi128EEESF_SF_EEENS_10tfloat32_tENS5_IJlSB_lEEESH_SI_NS4_8TiledMMAINS4_8MMA_AtomIJNS4_4SM904GMMA30MMA_64x128x8_F32TF32TF32_SS_TNILNSM_7ScaleInE1ELSO_1EEEEEENS4_6LayoutINS5_IJNSA_ILi2EEESB_SB_EEENS5_IJSB_NSA_ILi0EEESU_EEEEENS5_IJNS4_10UnderscoreESX_SX_EEEEENS4_13SM90_TMA_LOADENS4_14ComposedLayoutINS4_7SwizzleILi3ELi4ELi3EEENS4_18smem_ptr_flag_bitsILi32EEENSR_INS5_IJNSA_ILi8EEENSA_ILi32EEEEEENS5_IJS17_SB_EEEEEEEvNS4_8identityES10_S1B_vS1C_EENS_8epilogue10collective6detail29Sm90TmaWarpSpecializedAdapterINS1F_15DefaultEpilogueISH_SI_SI_NS1E_6thread17LinearCombinationISH_Li1EffLNS1J_9ScaleType4KindE0ELNS_15FloatRoundStyleE2ESH_EENS1_15EpilogueDefaultEEEEEvvEEEEvNT_6ParamsE,@function
        .size           _ZN7cutlass13device_kernelINS_4gemm6kernel13GemmUniversalIN4cute5tupleIJiiiiEEENS1_10collective13CollectiveMmaINS1_34MainloopSm90TmaGmmaWarpSpecializedILi5ENS5_IJNS4_1CILi1EEESB_SB_EEENS1_35KernelTmaWarpSpecializedCooperativeEEENS5_IJNSA_ILi128EEESF_SF_EEENS_10tfloat32_tENS5_IJlSB_lEEESH_SI_NS4_8TiledMMAINS4_8MMA_AtomIJNS4_4SM904GMMA30MMA_64x128x8_F32TF32TF32_SS_TNILNSM_7ScaleInE1ELSO_1EEEEEENS4_6LayoutINS5_IJNSA_ILi2EEESB_SB_EEENS5_IJSB_NSA_ILi0EEESU_EEEEENS5_IJNS4_10UnderscoreESX_SX_EEEEENS4_13SM90_TMA_LOADENS4_14ComposedLayoutINS4_7SwizzleILi3ELi4ELi3EEENS4_18smem_ptr_flag_bitsILi32EEENSR_INS5_IJNSA_ILi8EEENSA_ILi32EEEEEENS5_IJS17_SB_EEEEEEEvNS4_8identityES10_S1B_vS1C_EENS_8epilogue10collective6detail29Sm90TmaWarpSpecializedAdapterINS1F_15DefaultEpilogueISH_SI_SI_NS1E_6thread17LinearCombinationISH_Li1EffLNS1J_9ScaleType4KindE0ELNS_15FloatRoundStyleE2ESH_EENS1_15EpilogueDefaultEEEEEvvEEEEvNT_6ParamsE,(.L_x_196 - _ZN7cutlass13device_kernelINS_4gemm6kernel13GemmUniversalIN4cute5tupleIJiiiiEEENS1_10collective13CollectiveMmaINS1_34MainloopSm90TmaGmmaWarpSpecializedILi5ENS5_IJNS4_1CILi1EEESB_SB_EEENS1_35KernelTmaWarpSpecializedCooperativeEEENS5_IJNSA_ILi128EEESF_SF_EEENS_10tfloat32_tENS5_IJlSB_lEEESH_SI_NS4_8TiledMMAINS4_8MMA_AtomIJNS4_4SM904GMMA30MMA_64x128x8_F32TF32TF32_SS_TNILNSM_7ScaleInE1ELSO_1EEEEEENS4_6LayoutINS5_IJNSA_ILi2EEESB_SB_EEENS5_IJSB_NSA_ILi0EEESU_EEEEENS5_IJNS4_10UnderscoreESX_SX_EEEEENS4_13SM90_TMA_LOADENS4_14ComposedLayoutINS4_7SwizzleILi3ELi4ELi3EEENS4_18smem_ptr_flag_bitsILi32EEENSR_INS5_IJNSA_ILi8EEENSA_ILi32EEEEEENS5_IJS17_SB_EEEEEEEvNS4_8identityES10_S1B_vS1C_EENS_8epilogue10collective6detail29Sm90TmaWarpSpecializedAdapterINS1F_15DefaultEpilogueISH_SI_SI_NS1E_6thread17LinearCombinationISH_Li1EffLNS1J_9ScaleType4KindE0ELNS_15FloatRoundStyleE2ESH_EENS1_15EpilogueDefaultEEEEEvvEEEEvNT_6ParamsE)
        .other          _ZN7cutlass13device_kernelINS_4gemm6kernel13GemmUniversalIN4cute5tupleIJiiiiEEENS1_10collective13CollectiveMmaINS1_34MainloopSm90TmaGmmaWarpSpecializedILi5ENS5_IJNS4_1CILi1EEESB_SB_EEENS1_35KernelTmaWarpSpecializedCooperativeEEENS5_IJNSA_ILi128EEESF_SF_EEENS_10tfloat32_tENS5_IJlSB_lEEESH_SI_NS4_8TiledMMAINS4_8MMA_AtomIJNS4_4SM904GMMA30MMA_64x128x8_F32TF32TF32_SS_TNILNSM_7ScaleInE1ELSO_1EEEEEENS4_6LayoutINS5_IJNSA_ILi2EEESB_SB_EEENS5_IJSB_NSA_ILi0EEESU_EEEEENS5_IJNS4_10UnderscoreESX_SX_EEEEENS4_13SM90_TMA_LOADENS4_14ComposedLayoutINS4_7SwizzleILi3ELi4ELi3EEENS4_18smem_ptr_flag_bitsILi32EEENSR_INS5_IJNSA_ILi8EEENSA_ILi32EEEEEENS5_IJS17_SB_EEEEEEEvNS4_8identityES10_S1B_vS1C_EENS_8epilogue10collective6detail29Sm90TmaWarpSpecializedAdapterINS1F_15DefaultEpilogueISH_SI_SI_NS1E_6thread17LinearCombinationISH_Li1EffLNS1J_9ScaleType4KindE0ELNS_15FloatRoundStyleE2ESH_EENS1_15EpilogueDefaultEEEEEvvEEEEvNT_6ParamsE,@"STO_CUDA_ENTRY STV_DEFAULT"
_ZN7cutlass13device_kernelINS_4gemm6kernel13GemmUniversalIN4cute5tupleIJiiiiEEENS1_10collective13CollectiveMmaINS1_34MainloopSm90TmaGmmaWarpSpecializedILi5ENS5_IJNS4_1CILi1EEESB_SB_EEENS1_35KernelTmaWarpSpecializedCooperativeEEENS5_IJNSA_ILi128EEESF_SF_EEENS_10tfloat32_tENS5_IJlSB_lEEESH_SI_NS4_8TiledMMAINS4_8MMA_AtomIJNS4_4SM904GMMA30MMA_64x128x8_F32TF32TF32_SS_TNILNSM_7ScaleInE1ELSO_1EEEEEENS4_6LayoutINS5_IJNSA_ILi2EEESB_SB_EEENS5_IJSB_NSA_ILi0EEESU_EEEEENS5_IJNS4_10UnderscoreESX_SX_EEEEENS4_13SM90_TMA_LOADENS4_14ComposedLayoutINS4_7SwizzleILi3ELi4ELi3EEENS4_18smem_ptr_flag_bitsILi32EEENSR_INS5_IJNSA_ILi8EEENSA_ILi32EEEEEENS5_IJS17_SB_EEEEEEEvNS4_8identityES10_S1B_vS1C_EENS_8epilogue10collective6detail29Sm90TmaWarpSpecializedAdapterINS1F_15DefaultEpilogueISH_SI_SI_NS1E_6thread17LinearCombinationISH_Li1EffLNS1J_9ScaleType4KindE0ELNS_15FloatRoundStyleE2ESH_EENS1_15EpilogueDefaultEEEEEvvEEEEvNT_6ParamsE:
[----:B------:R-:W0:Y:S01]  /*0000*/  LDC R1, c[0x0][0x28] ;  /* 0x00000a00ff017b82 */ /* 0x000e220000000800 */
[----:B------:R-:W1:Y:S01]  /*0010*/  S2R R3, SR_TID.X ;  /* 0x0000000000037919 */ /* 0x000e620000002100 */
[----:B------:R-:W-:Y:S01]  /*0020*/  ELECT P0, URZ, PT ;  /* 0x00000000003f782f */ /* 0x000fe20003800000 */
[----:B------:R-:W-:Y:S01]  /*0030*/  BSSY B0, `(.L_x_0) ;  /* 0x000000f000007945 */ /* 0x000fe20003800000 */
[--C-:B-1----:R-:W-:Y:S02]  /*0040*/  SHF.R.U32.HI R0, RZ, 0x5, R3.reuse ;  /* 0x00000005ff007819 */ /* 0x102fe40000011603 */
[----:B------:R-:W-:-:S03]  /*0050*/  SHF.R.U32.HI R14, RZ, 0x7, R3 ;  /* 0x00000007ff0e7819 */ /* 0x000fc60000011603 */
[----:B------:R-:W1:Y:S04]  /*0060*/  SHFL.IDX PT, R4, R0, RZ, 0x1f ;  /* 0x00001fff00047589 */ /* 0x000e6800000e0000 */
[----:B------:R2:W3:Y:S01]  /*0070*/  SHFL.IDX PT, R10, R14, RZ, 0x1f ;  /* 0x00001fff0e0a7589 */ /* 0x0004e200000e0000 */
[----:B-1----:R-:W-:-:S13]  /*0080*/  ISETP.NE.OR P0, PT, R4, RZ, !P0 ;  /* 0x000000ff0400720c */ /* 0x002fda0004705670 */
[----:B0-23--:R-:W-:Y:S05]  /*0090*/  @P0 BRA `(.L_x_1) ;  /* 0x0000000000200947 */ /* 0x00dfea0003800000 */
[----:B------:R-:W-:Y:S02]  /*00a0*/  ULDC.64 UR4, c[0x0][0x198] ;  /* 0x0000660000047ab9 */ /* 0x000fe40000000a00 */
[----:B------:R-:W-:Y:S02]  /*00b0*/  UIADD3 UR6, UP0, UR4, 0xf0, URZ ;  /* 0x000000f004067890 */ /* 0x000fe4000ff1e03f */
[----:B------:R-:W-:Y:S02]  /*00c0*/  UIADD3 UR4, UP1, UR4, 0x1f0, URZ ;  /* 0x000001f004047890 */ /* 0x000fe4000ff3e03f */
[----:B------:R-:W-:Y:S02]  /*00d0*/  UIADD3.X UR7, URZ, UR5, URZ, UP0, !UPT ;  /* 0x000000053f077290 */ /* 0x000fe400087fe43f */
[----:B------:R-:W-:-:S07]  /*00e0*/  UIADD3.X UR5, URZ, UR5, URZ, UP1, !UPT ;  /* 0x000000053f057290 */ /* 0x000fce0008ffe43f */
[----:B------:R0:W-:Y:S02]  /*00f0*/  UTMACCTL.PF [UR6] ;  /* 0x00000000060079b9 */ /* 0x0001e40008040000 */
[----:B------:R0:W-:Y:S02]  /*0100*/  UTMACCTL.PF [UR4] ;  /* 0x00000000040079b9 */ /* 0x0001e40008040000 */
[----:B0-----:R-:W-:Y:S01]  /*0110*/  NOP ;  /* 0x0000000000007918 */ /* 0x001fe20000000000 */
.L_x_1:
[----:B------:R-:W-:Y:S05]  /*0120*/  BSYNC B0 ;  /* 0x0000000000007941 */ /* 0x000fea0003800000 */
.L_x_0:
[----:B------:R-:W0:Y:S02]  /*0130*/  SHFL.IDX PT, R2, R0, RZ, 0x1f ;  /* 0x00001fff00027589 */ /* 0x000e2400000e0000 */
[----:B0-----:R-:W-:-:S13]  /*0140*/  ISETP.NE.AND P0, PT, R2, RZ, PT ;  /* 0x000000ff0200720c */ /* 0x001fda0003f05270 */
[----:B------:R-:W-:Y:S05]  /*0150*/  @P0 BRA `(.L_x_2) ;  /* 0x0000000000600947 */ /* 0x000fea0003800000 */
[----:B------:R-:W0:Y:S01]  /*0160*/  S2UR UR8, SR_CgaCtaId ;  /* 0x00000000000879c3 */ /* 0x000e220000008800 */
[----:B------:R-:W-:Y:S01]  /*0170*/  UMOV UR4, 0x400 ;  /* 0x0000040000047882 */ /* 0x000fe20000000000 */
[----:B------:R-:W-:Y:S01]  /*0180*/  UMOV UR5, 0x1 ;  /* 0x0000000100057882 */ /* 0x000fe20000000000 */
[----:B------:R-:W-:Y:S01]  /*0190*/  UMOV UR6, 0x100 ;  /* 0x0000010000067882 */ /* 0x000fe20000000000 */
[----:B------:R-:W-:Y:S01]  /*01a0*/  ELECT P0, URZ, PT ;  /* 0x00000000003f782f */ /* 0x000fe20003800000 */
[----:B------:R-:W-:-:S04]  /*01b0*/  UIADD3 UR6, -UR6, 0x100000, URZ ;  /* 0x0010000006067890 */ /* 0x000fc8000fffe13f */
[----:B------:R-:W-:Y:S02]  /*01c0*/  USHF.L.U32 UR7, UR6, 0xb, URZ ;  /* 0x0000000b06077899 */ /* 0x000fe4000800063f */
[----:B------:R-:W-:Y:S02]  /*01d0*/  USHF.L.U32 UR6, UR6, 0x1, URZ ;  /* 0x0000000106067899 */ /* 0x000fe4000800063f */
[----:B0-----:R-:W-:Y:S02]  /*01e0*/  ULEA UR8, UR8, UR4, 0x18 ;  /* 0x0000000408087291 */ /* 0x001fe4000f8ec03f */
[----:B------:R-:W-:-:S04]  /*01f0*/  UIADD3 UR4, -UR5, 0x100000, URZ ;  /* 0x0010000005047890 */ /* 0x000fc8000fffe13f */
[----:B------:R-:W-:Y:S02]  /*0200*/  USHF.L.U32 UR5, UR4, 0xb, URZ ;  /* 0x0000000b04057899 */ /* 0x000fe4000800063f */
[----:B------:R-:W-:Y:S01]  /*0210*/  USHF.L.U32 UR4, UR4, 0x1, URZ ;  /* 0x0000000104047899 */ /* 0x000fe2000800063f */
[----:B------:R-:W0:Y:S11]  /*0220*/  FENCE.VIEW.ASYNC.S ;  /* 0x00000000000073c6 */ /* 0x000e360000000000 */
[----:B0-----:R0:W1:Y:S01]  /*0230*/  SYNCS.EXCH.64 URZ, [UR8], UR4 ;  /* 0x00000004083f75b2 */ /* 0x0010620008000100 */
[----:B------:R0:W2:Y:S01]  /*0240*/  SYNCS.EXCH.64 URZ, [UR8+0x28], UR6 ;  /* 0x00002806083f75b2 */ /* 0x0000a20008000100 */
[----:B------:R0:W3:Y:S01]  /*0250*/  SYNCS.EXCH.64 URZ, [UR8+0x8], UR4 ;  /* 0x00000804083f75b2 */ /* 0x0000e20008000100 */
[----:B------:R0:W4:Y:S01]  /*0260*/  SYNCS.EXCH.64 URZ, [UR8+0x30], UR6 ;  /* 0x00003006083f75b2 */ /* 0x0001220008000100 */
[----:B------:R0:W0:Y:S01]  /*0270*/  SYNCS.EXCH.64 URZ, [UR8+0x10], UR4 ;  /* 0x00001004083f75b2 */ /* 0x0000220008000100 */
[----:B------:R0:W0:Y:S01]  /*0280*/  SYNCS.EXCH.64 URZ, [UR8+0x38], UR6 ;  /* 0x00003806083f75b2 */ /* 0x0000220008000100 */
[----:B------:R0:W0:Y:S01]  /*0290*/  SYNCS.EXCH.64 URZ, [UR8+0x18], UR4 ;  /* 0x00001804083f75b2 */ /* 0x0000220008000100 */
[----:B------:R0:W0:Y:S01]  /*02a0*/  SYNCS.EXCH.64 URZ, [UR8+0x40], UR6 ;  /* 0x00004006083f75b2 */ /* 0x0000220008000100 */
[----:B------:R0:W0:Y:S01]  /*02b0*/  SYNCS.EXCH.64 URZ, [UR8+0x20], UR4 ;  /* 0x00002004083f75b2 */ /* 0x0000220008000100 */
[----:B------:R0:W0:Y:S01]  /*02c0*/  SYNCS.EXCH.64 URZ, [UR8+0x48], UR6 ;  /* 0x00004806083f75b2 */ /* 0x0000220008000100 */
[----:B------:R-:W-:Y:S01]  /*02d0*/  NOP ;  /* 0x0000000000007918 */ /* 0x000fe20000000000 */
.L_x_2:
[----:B------:R-:W5:Y:S01]  /*02e0*/  SHFL.IDX PT, R0, R0, RZ, 0x1f ;  /* 0x00001fff00007589 */ /* 0x000f6200000e0000 */
[----:B------:R-:W-:Y:S01]  /*02f0*/  ELECT P0, URZ, PT ;  /* 0x00000000003f782f */ /* 0x000fe20003800000 */
[----:B------:R-:W1:Y:S01]  /*0300*/  LDC R2, c[0x0][0x65c] ;  /* 0x00019700ff027b82 */ /* 0x000e620000000800 */
[----:B------:R-:W-:Y:S01]  /*0310*/  SHF.R.S32.HI R7, RZ, 0x1f, R4 ;  /* 0x0000001fff077819 */ /* 0x000fe20000011404 */
[----:B------:R-:W2:Y:S01]  /*0320*/  S2R R5, SR_CTAID.Y ;  /* 0x0000000000057919 */ /* 0x000ea20000002600 */
[----:B0-----:R-:W-:Y:S01]  /*0330*/  UMOV UR4, 0x20 ;  /* 0x0000002000047882 */ /* 0x001fe20000000000 */
[----:B------:R-:W-:Y:S01]  /*0340*/  NOP ;  /* 0x0000000000007918 */ /* 0x000fe20000000000 */
[----:B------:R-:W-:Y:S01]  /*0350*/  LEA.HI R7, R7, R4, RZ, 0x2 ;  /* 0x0000000407077211 */ /* 0x000fe200078f10ff */
[----:B------:R-:W0:Y:S01]  /*0360*/  S2R R6, SR_CTAID.X ;  /* 0x0000000000067919 */ /* 0x000e220000002500 */
[----:B------:R-:W-:Y:S01]  /*0370*/  ISETP.NE.AND P2, PT, R10, RZ, PT ;  /* 0x000000ff0a00720c */ /* 0x000fe20003f45270 */
[----:B------:R-:W-:Y:S01]  /*0380*/  NOP ;  /* 0x0000000000007918 */ /* 0x000fe20000000000 */
[----:B------:R-:W-:-:S02]  /*0390*/  LOP3.LUT R7, R7, 0xfffffffc, RZ, 0xc0, !PT ;  /* 0xfffffffc07077812 */ /* 0x000fc400078ec0ff */
[----:B-----5:R-:W-:Y:S02]  /*03a0*/  ISETP.NE.OR P0, PT, R0, RZ, !P0 ;  /* 0x000000ff0000720c */ /* 0x020fe40004705670 */
[----:B-1----:R-:W-:-:S04]  /*03b0*/  ISETP.NE.AND P3, PT, R2, 0x1, PT ;  /* 0x000000010200780c */ /* 0x002fc80003f65270 */
[----:B------:R-:W-:Y:S01]  /*03c0*/  P2R R0, PR, RZ, 0x8 ;  /* 0x00000008ff007803 */ /* 0x000fe20000000000 */
[----:B------:R-:W-:Y:S01]  /*03d0*/  IMAD.IADD R0, R4, 0x1, -R7 ;  /* 0x0000000104007824 */ /* 0x000fe200078e0a07 */
[----:B------:R-:W-:Y:S01]  /*03e0*/  LOP3.LUT R4, R3, 0x7f, RZ, 0xc0, !PT ;  /* 0x0000007f03047812 */ /* 0x000fe200078ec0ff */
[----:B------:R-:W-:-:S03]  /*03f0*/  IMAD.MOV.U32 R7, RZ, RZ, RZ ;  /* 0x000000ffff077224 */ /* 0x000fc600078e00ff */
[----:B------:R-:W-:Y:S01]  /*0400*/  ISETP.NE.AND P1, PT, R0, 0x3, PT ;  /* 0x000000030000780c */ /* 0x000fe20003f25270 */
[----:B------:R-:W-:Y:S01]  /*0410*/  VOTEU.ALL UP0, P0 ;  /* 0x00000000003f7886 */ /* 0x000fe20000000000 */
[----:B------:R-:W-:Y:S01]  /*0420*/  VOTEU.ALL UP1, P0 ;  /* 0x00000000003f7886 */ /* 0x000fe20000020000 */
[----:B------:R-:W0:Y:S01]  /*0430*/  @P3 LDC R17, c[0x0][0x10] ;  /* 0x00000400ff113b82 */ /* 0x000e220000000800 */
[----:B--2---:R-:W-:Y:S02]  /*0440*/  @P3 IMAD.MOV.U32 R8, RZ, RZ, R5 ;  /* 0x000000ffff083224 */ /* 0x004fe400078e0005 */
[----:B------:R-:W-:Y:S01]  /*0450*/  @!UP0 UMOV UR6, 0x400 ;  /* 0x0000040000068882 */ /* 0x000fe20000000000 */
[----:B------:R-:W-:-:S04]  /*0460*/  @!UP0 UIADD3 UR4, -UR4, 0x100000, URZ ;  /* 0x0010000004048890 */ /* 0x000fc8000fffe13f */
[----:B------:R-:W-:Y:S02]  /*0470*/  @!UP0 USHF.L.U32 UR5, UR4, 0xb, URZ ;  /* 0x0000000b04058899 */ /* 0x000fe4000800063f */
[----:B------:R-:W-:Y:S01]  /*0480*/  @!UP0 USHF.L.U32 UR4, UR4, 0x1, URZ ;  /* 0x0000000104048899 */ /* 0x000fe2000800063f */
[----:B------:R-:W-:Y:S01]  /*0490*/  @P3 IMAD.MOV.U32 R9, RZ, RZ, RZ ;  /* 0x000000ffff093224 */ /* 0x000fe200078e00ff */
[----:B------:R-:W1:Y:S08]  /*04a0*/  @!UP0 S2UR UR7, SR_CgaCtaId ;  /* 0x00000000000789c3 */ /* 0x000e700000008800 */
[----:B------:R-:W2:Y:S01]  /*04b0*/  @!P3 LDC R11, c[0x0][0xc] ;  /* 0x00000300ff0bbb82 */ /* 0x000ea20000000800 */
[----:B0-----:R-:W-:Y:S01]  /*04c0*/  @P3 IMAD.WIDE.U32 R16, R6, R17, R8 ;  /* 0x0000001106103225 */ /* 0x001fe200078e0008 */
[----:B-1----:R-:W-:Y:S01]  /*04d0*/  @!UP0 ULEA UR8, UR7, UR6, 0x18 ;  /* 0x0000000607088291 */ /* 0x002fe2000f8ec03f */
[----:B------:R-:W-:-:S02]  /*04e0*/  VOTEU.ALL UP0, P0 ;  /* 0x00000000003f7886 */ /* 0x000fc40000000000 */
[----:B------:R-:W-:Y:S01]  /*04f0*/  ULDC UR6, c[0x0][0xc] ;  /* 0x0000030000067ab9 */ /* 0x000fe20000000800 */
[----:B------:R-:W-:Y:S01]  /*0500*/  ISETP.EQ.OR P0, PT, R0, RZ, !P1 ;  /* 0x000000ff0000720c */ /* 0x000fe20004f02670 */
[----:B------:R-:W-:-:S03]  /*0510*/  ULDC UR7, c[0x0][0x10] ;  /* 0x0000040000077ab9 */ /* 0x000fc60000000800 */
[C---:B------:R-:W-:Y:S01]  /*0520*/  ISETP.EQ.AND P0, PT, R10.reuse, RZ, P0 ;  /* 0x000000ff0a00720c */ /* 0x040fe20000702270 */
[----:B------:R-:W-:Y:S02]  /*0530*/  VIADD R10, R10, 0xffffffff ;  /* 0xffffffff0a0a7836 */ /* 0x000fe40000000000 */
[----:B--2---:R-:W-:Y:S01]  /*0540*/  @!P3 IMAD.WIDE.U32 R8, R11, R5, R6 ;  /* 0x000000050b08b225 */ /* 0x004fe200078e0006 */
[----:B------:R-:W0:Y:S02]  /*0550*/  FENCE.VIEW.ASYNC.S ;  /* 0x00000000000073c6 */ /* 0x000e240000000000 */
[----:B0-----:R-:W3:Y:S01]  /*0560*/  @!UP0 SYNCS.EXCH.64 URZ, [UR8+0x60], UR4 ;  /* 0x00006004083f85b2 */ /* 0x001ee20008000100 */
[----:B------:R-:W-:Y:S01]  /*0570*/  SEL R18, RZ, 0x1, !P0 ;  /* 0x00000001ff127807 */ /* 0x000fe20004000000 */
[----:B------:R-:W-:Y:S01]  /*0580*/  @P3 IMAD.MOV.U32 R11, RZ, RZ, RZ ;  /* 0x000000ffff0b3224 */ /* 0x000fe200078e00ff */
[----:B------:R-:W-:Y:S01]  /*0590*/  ISETP.GE.U32.AND P1, PT, R10, 0x2, PT ;  /* 0x000000020a00780c */ /* 0x000fe20003f26070 */
[----:B------:R-:W-:-:S02]  /*05a0*/  @!P3 IMAD.MOV.U32 R16, RZ, RZ, R8 ;  /* 0x000000ffff10b224 */ /* 0x000fc400078e0008 */
[----:B------:R-:W-:Y:S01]  /*05b0*/  @P3 IMAD.IADD R17, R17, 0x1, R11 ;  /* 0x0000000111113824 */ /* 0x000fe200078e020b */
[----:B------:R-:W-:Y:S01]  /*05c0*/  SEL R18, R18, 0x2, P1 ;  /* 0x0000000212127807 */ /* 0x000fe20000800000 */
[----:B------:R-:W-:Y:S01]  /*05d0*/  @!P3 IMAD.MOV.U32 R17, RZ, RZ, R9 ;  /* 0x000000ffff11b224 */ /* 0x000fe200078e0009 */
[----:B------:R0:W3:Y:S01]  /*05e0*/  @!UP1 SYNCS.EXCH.64 URZ, [UR8+0x68], UR4 ;  /* 0x00006804083f95b2 */ /* 0x0000e20008000100 */
[----:B------:R-:W-:Y:S01]  /*05f0*/  NOP ;  /* 0x0000000000007918 */ /* 0x000fe20000000000 */
[----:B0-----:R-:W-:-:S03]  /*0600*/  UIMAD.WIDE.U32 UR4, UR6, UR7, URZ ;  /* 0x00000007060472a5 */ /* 0x001fc6000f8e003f */
[----:B------:R-:W-:Y:S02]  /*0610*/  ULDC UR6, c[0x0][0x14] ;  /* 0x0000050000067ab9 */ /* 0x000fe40000000800 */
[----:B------:R-:W-:Y:S02]  /*0620*/  UIMAD.WIDE.U32 UR38, UR4, UR6, URZ ;  /* 0x00000006042672a5 */ /* 0x000fe4000f8e003f */
[----:B------:R-:W-:-:S04]  /*0630*/  UIMAD UR37, UR5, UR6, URZ ;  /* 0x00000006052572a4 */ /* 0x000fc8000f8e023f */
[----:B------:R-:W-:Y:S01]  /*0640*/  UIADD3 UR37, UR39, UR37, URZ ;  /* 0x0000002527257290 */ /* 0x000fe2000fffe03f */
[----:B---34-:R-:W-:Y:S06]  /*0650*/  BAR.SYNC.DEFER_BLOCKING 0x0 ;  /* 0x0000000000007b1d */ /* 0x018fec0000010000 */
[----:B------:R-:W-:Y:S05]  /*0660*/  @!P2 BRA `(.L_x_3) ;  /* 0x00000068004ca947 */ /* 0x000fea0003800000 */
[----:B------:R-:W-:-:S13]  /*0670*/  ISETP.GT.U32.AND P0, PT, R10, 0x1, PT ;  /* 0x000000010a00780c */ /* 0x000fda0003f04070 */
[----:B------:R-:W-:Y:S05]  /*0680*/  @P0 EXIT ;  /* 0x000000000000094d */ /* 0x000fea0003800000 */
[----:B------:R-:W-:Y:S01]  /*0690*/  ULDC.64 UR4, c[0x0][0x650] ;  /* 0x0001940000047ab9 */ /* 0x000fe20000000a00 */
[----:B------:R-:W-:Y:S01]  /*06a0*/  PRMT R0, RZ, 0x7610, R0 ;  /* 0x00007610ff007816 */ /* 0x000fe20000000000 */
[----:B------:R-:W-:Y:S01]  /*06b0*/  IMAD.MOV.U32 R101, RZ, RZ, -0x1 ;  /* 0xffffffffff657424 */ /* 0x000fe200078e00ff */
[----:B------:R-:W-:Y:S01]  /*06c0*/  ISETP.GE.U32.AND P0, PT, R16, UR4, PT ;  /* 0x0000000410007c0c */ /* 0x000fe2000bf06070 */
[----:B------:R-:W-:Y:S02]  /*06d0*/  IMAD.MOV.U32 R100, RZ, RZ, -0x1 ;  /* 0xffffffffff647424 */ /* 0x000fe400078e00ff */
[----:B------:R-:W-:Y:S01]  /*06e0*/  IMAD.MOV.U32 R99, RZ, RZ, -0x1 ;  /* 0xffffffffff637424 */ /* 0x000fe200078e00ff */
[----:B------:R-:W-:-:S13]  /*06f0*/  ISETP.GE.U32.AND.EX P0, PT, R17, UR5, PT, P0 ;  /* 0x0000000511007c0c */ /* 0x000fda000bf06100 */
[----:B------:R-:W-:Y:S05]  /*0700*/  @P0 BRA `(.L_x_4) ;  /* 0x0000000400540947 */ /* 0x000fea0003800000 */
[----:B------:R-:W0:Y:S01]  /*0710*/  LDC.64 R20, c[0x0][0x628] ;  /* 0x00018a00ff147b82 */ /* 0x000e220000000a00 */
[----:B------:R-:W-:Y:S02]  /*0720*/  IMAD.MOV.U32 R8, RZ, RZ, R16 ;  /* 0x000000ffff087224 */ /* 0x000fe400078e0010 */
[----:B------:R-:W-:-:S05]  /*0730*/  IMAD.MOV.U32 R9, RZ, RZ, R17 ;  /* 0x000000ffff097224 */ /* 0x000fca00078e0011 */
[----:B------:R-:W1:Y:S08]  /*0740*/  LDC R0, c[0x0][0x630] ;  /* 0x00018c00ff007b82 */ /* 0x000e700000000800 */
[----:B------:R-:W2:Y:S01]  /*0750*/  LDC.64 R22, c[0x0][0x620] ;  /* 0x00018800ff167b82 */ /* 0x000ea20000000a00 */
[----:B0-----:R-:W-:-:S04]  /*0760*/  ISETP.NE.U32.AND P0, PT, R20, RZ, PT ;  /* 0x000000ff1400720c */ /* 0x001fc80003f05070 */
[----:B------:R-:W-:-:S13]  /*0770*/  ISETP.NE.AND.EX P0, PT, R21, RZ, PT, P0 ;  /* 0x000000ff1500720c */ /* 0x000fda0003f05300 */
[----:B-12---:R-:W-:Y:S05]  /*0780*/  @!P0 BRA `(.L_x_5) ;  /* 0x0000000000288947 */ /* 0x006fea0003800000 */
[----:B------:R-:W0:Y:S02]  /*0790*/  LDC R13, c[0x0][0x634] ;  /* 0x00018d00ff0d7b82 */ /* 0x000e240000000800 */
[----:B0-----:R-:W-:-:S05]  /*07a0*/  IADD3 R13, P0, R16, R13, RZ ;  /* 0x0000000d100d7210 */ /* 0x001fca0007f1e0ff */
[----:B------:R-:W-:-:S04]  /*07b0*/  IMAD.X R15, RZ, RZ, R17, P0 ;  /* 0x000000ffff0f7224 */ /* 0x000fc800000e0611 */
[----:B------:R-:W-:-:S04]  /*07c0*/  IMAD.WIDE.U32 R8, R15, R20, RZ ;  /* 0x000000140f087225 */ /* 0x000fc800078e00ff */
[----:B------:R-:W-:-:S04]  /*07d0*/  IMAD.WIDE.U32 R10, P0, R13, R21, R8 ;  /* 0x000000150d0a7225 */ /* 0x000fc80007800008 */
[----:B------:R-:W-:-:S04]  /*07e0*/  IMAD.WIDE.U32 R8, R13, R20, RZ ;  /* 0x000000140d087225 */ /* 0x000fc800078e00ff */
[----:B------:R-:W-:Y:S01]  /*07f0*/  IMAD.X R13, RZ, RZ, RZ, P0 ;  /* 0x000000ffff0d7224 */ /* 0x000fe200000e06ff */
[----:B------:R-:W-:Y:S01]  /*0800*/  IADD3 RZ, P0, R9, R10, RZ ;  /* 0x0000000a09ff7210 */ /* 0x000fe20007f1e0ff */
[----:B------:R-:W-:-:S04]  /*0810*/  IMAD.MOV.U32 R12, RZ, RZ, R11 ;  /* 0x000000ffff0c7224 */ /* 0x000fc800078e000b */
[----:B------:R-:W-:-:S08]  /*0820*/  IMAD.WIDE.U32.X R8, R15, R21, R12, P0 ;  /* 0x000000150f087225 */ /* 0x000fd000000e040c */
.L_x_5:
[-CC-:B------:R-:W-:Y:S01]  /*0830*/  SHF.R.U64 R99, R8, R0.reuse, R9.reuse ;  /* 0x0000000008637219 */ /* 0x180fe20000001209 */
[----:B------:R-:W0:Y:S01]  /*0840*/  LDC R12, c[0x0][0x618] ;  /* 0x00018600ff0c7b82 */ /* 0x000e220000000800 */
[----:B------:R-:W-:Y:S01]  /*0850*/  SHF.R.U32.HI R7, RZ, R0, R9 ;  /* 0x00000000ff077219 */ /* 0x000fe20000011609 */
[----:B------:R-:W-:Y:S01]  /*0860*/  ULDC UR4, c[0x0][0x150] ;  /* 0x0000540000047ab9 */ /* 0x000fe20000000800 */
[----:B------:R-:W-:Y:S02]  /*0870*/  IADD3 R11, P0, RZ, -R99, RZ ;  /* 0x80000063ff0b7210 */ /* 0x000fe40007f1e0ff */
[----:B------:R-:W-:-:S03]  /*0880*/  I2FP.F32.U32 R0, R6 ;  /* 0x0000000600007245 */ /* 0x000fc60000201000 */
[----:B------:R-:W1:Y:S01]  /*0890*/  LDC.64 R30, c[0x0][0x640] ;  /* 0x00019000ff1e7b82 */ /* 0x000e620000000a00 */
[----:B------:R-:W-:Y:S02]  /*08a0*/  IMAD.X R13, RZ, RZ, ~R7, P0 ;  /* 0x000000ffff0d7224 */ /* 0x000fe400000e0e07 */
[----:B------:R-:W-:Y:S01]  /*08b0*/  FMUL R0, R0, UR4 ;  /* 0x0000000400007c20 */ /* 0x000fe20008400000 */
[----:B------:R-:W-:Y:S01]  /*08c0*/  IMAD.WIDE.U32 R8, R11, R22, R16 ;  /* 0x000000160b087225 */ /* 0x000fe200078e0010 */
[----:B------:R-:W-:-:S03]  /*08d0*/  ULDC UR4, c[0x0][0x154] ;  /* 0x0000550000047ab9 */ /* 0x000fc60000000800 */
[----:B------:R-:W-:Y:S01]  /*08e0*/  IMAD R10, R13, R22, RZ ;  /* 0x000000160d0a7224 */ /* 0x000fe200078e02ff */
[----:B------:R-:W2:Y:S01]  /*08f0*/  LDC R7, c[0x0][0x144] ;  /* 0x00005100ff077b82 */ /* 0x000ea20000000800 */
[----:B------:R-:W3:Y:S02]  /*0900*/  F2I.U32.TRUNC.NTZ R0, R0 ;  /* 0x0000000000007305 */ /* 0x000ee4000020f000 */
[----:B------:R-:W-:-:S04]  /*0910*/  IMAD R11, R11, R23, R10 ;  /* 0x000000170b0b7224 */ /* 0x000fc800078e020a */
[----:B------:R-:W-:Y:S01]  /*0920*/  IMAD.IADD R9, R9, 0x1, R11 ;  /* 0x0000000109097824 */ /* 0x000fe200078e020b */
[----:B------:R-:W4:Y:S01]  /*0930*/  LDC R24, c[0x0][0x608] ;  /* 0x00018200ff187b82 */ /* 0x000f220000000800 */
[----:B------:R-:W-:-:S03]  /*0940*/  IMAD.MOV.U32 R11, RZ, RZ, -0x1 ;  /* 0xffffffffff0b7424 */ /* 0x000fc600078e00ff */
[-CC-:B0-----:R-:W-:Y:S02]  /*0950*/  SHF.R.U64 R22, R8, R12.reuse, R9.reuse ;  /* 0x0000000c08167219 */ /* 0x181fe40000001209 */
[----:B------:R-:W-:Y:S02]  /*0960*/  I2FP.F32.U32 R8, R5 ;  /* 0x0000000500087245 */ /* 0x000fe40000201000 */
[----:B------:R-:W0:Y:S01]  /*0970*/  LDC R28, c[0x0][0x658] ;  /* 0x00019600ff1c7b82 */ /* 0x000e220000000800 */
[----:B-1----:R-:W-:Y:S01]  /*0980*/  ISETP.NE.U32.AND P0, PT, R30, RZ, PT ;  /* 0x000000ff1e00720c */ /* 0x002fe20003f05070 */
[----:B---3--:R-:W-:Y:S02]  /*0990*/  IMAD.MOV R10, RZ, RZ, -R0 ;  /* 0x000000ffff0a7224 */ /* 0x008fe400078e0a00 */
[----:B------:R-:W-:Y:S01]  /*09a0*/  FMUL R8, R8, UR4 ;  /* 0x0000000408087c20 */ /* 0x000fe20008400000 */
[----:B------:R-:W-:Y:S02]  /*09b0*/  SHF.R.U32.HI R9, RZ, R12, R9 ;  /* 0x0000000cff097219 */ /* 0x000fe40000011609 */
[----:B------:R-:W-:Y:S01]  /*09c0*/  ISETP.NE.AND.EX P0, PT, R31, RZ, PT, P0 ;  /* 0x000000ff1f00720c */ /* 0x000fe20003f05300 */
[----:B------:R1:W3:Y:S01]  /*09d0*/  F2I.U32.TRUNC.NTZ R15, R8 ;  /* 0x00000008000f7305 */ /* 0x0002e2000020f000 */
[----:B------:R-:W1:Y:S01]  /*09e0*/  LDC R20, c[0x0][0x148] ;  /* 0x00005200ff147b82 */ /* 0x000e620000000800 */
[----:B--2---:R-:W-:-:S07]  /*09f0*/  IMAD R0, R7, R10, R6 ;  /* 0x0000000a07007224 */ /* 0x004fce00078e0206 */
[----:B------:R-:W2:Y:S01]  /*0a00*/  LDC R26, c[0x0][0x600] ;  /* 0x00018000ff1a7b82 */ /* 0x000ea20000000800 */
[-CC-:B----4-:R-:W-:Y:S02]  /*0a10*/  SHF.R.U64 R32, R22, R24.reuse, R9.reuse ;  /* 0x0000001816207219 */ /* 0x190fe40000001209 */
[----:B------:R-:W-:Y:S01]  /*0a20*/  SHF.R.U32.HI R7, RZ, R24, R9 ;  /* 0x00000018ff077219 */ /* 0x000fe20000011609 */
[----:B------:R-:W-:-:S04]  /*0a30*/  IMAD.MOV.U32 R9, RZ, RZ, 0x1 ;  /* 0x00000001ff097424 */ /* 0x000fc800078e00ff */
[----:B------:R-:W4:Y:S01]  /*0a40*/  LDC R21, c[0x0][0x648] ;  /* 0x00019200ff157b82 */ /* 0x000f220000000800 */
[-C--:B0-----:R-:W-:Y:S02]  /*0a50*/  SHF.L.U32 R6, R11, R28.reuse, RZ ;  /* 0x0000001c0b067219 */ /* 0x081fe400000006ff */
[--C-:B------:R-:W-:Y:S02]  /*0a60*/  SHF.R.U64 R24, R32, R28, R7.reuse ;  /* 0x0000001c20187219 */ /* 0x100fe40000001207 */
[----:B------:R-:W-:Y:S02]  /*0a70*/  LOP3.LUT R13, RZ, R6, RZ, 0x33, !PT ;  /* 0x00000006ff0d7212 */ /* 0x000fe400078e33ff */
[-C--:B------:R-:W-:Y:S01]  /*0a80*/  SHF.R.U32.HI R7, RZ, R28.reuse, R7 ;  /* 0x0000001cff077219 */ /* 0x080fe20000011607 */
[----:B------:R-:W0:Y:S01]  /*0a90*/  LDC R23, c[0x0][0x638] ;  /* 0x00018e00ff177b82 */ /* 0x000e220000000800 */
[----:B------:R-:W-:Y:S01]  /*0aa0*/  SHF.L.U32 R12, R9, R28, RZ ;  /* 0x0000001c090c7219 */ /* 0x000fe200000006ff */
[----:B------:R-:W-:-:S06]  /*0ab0*/  IMAD.MOV.U32 R6, RZ, RZ, R24 ;  /* 0x000000ffff067224 */ /* 0x000fcc00078e0018 */
[----:B------:R-:W0:Y:S01]  /*0ac0*/  LDC R101, c[0x0][0x610] ;  /* 0x00018400ff657b82 */ /* 0x000e220000000800 */
[----:B-1-3--:R-:W-:Y:S05]  /*0ad0*/  @!P0 BRA `(.L_x_6) ;  /* 0x0000000000288947 */ /* 0x00afea0003800000 */
[----:B------:R-:W1:Y:S02]  /*0ae0*/  LDC R11, c[0x0][0x64c] ;  /* 0x00019300ff0b7b82 */ /* 0x000e640000000800 */
[----:B-1----:R-:W-:-:S05]  /*0af0*/  IADD3 R11, P0, R24, R11, RZ ;  /* 0x0000000b180b7210 */ /* 0x002fca0007f1e0ff */
        /* <DEDUP_REMOVED lines=8> */
.L_x_6:
[----:B----4-:R-:W-:Y:S01]  /*0b80*/  SHF.R.U64 R6, R6, R21, R7 ;  /* 0x0000001506067219 */ /* 0x010fe20000001207 */
[----:B--2---:R-:W-:Y:S01]  /*0b90*/  VIADD R7, R26, 0xffffffff ;  /* 0xffffffff1a077836 */ /* 0x004fe20000000000 */
[----:B------:R-:W-:Y:S01]  /*0ba0*/  LOP3.LUT R13, R32, R13, RZ, 0xc0, !PT ;  /* 0x0000000d200d7212 */ /* 0x000fe200078ec0ff */
[----:B------:R-:W-:Y:S02]  /*0bb0*/  IMAD.MOV R15, RZ, RZ, -R15 ;  /* 0x000000ffff0f7224 */ /* 0x000fe400078e0a0f */
[----:B------:R-:W-:Y:S02]  /*0bc0*/  IMAD.MOV R8, RZ, RZ, -R6 ;  /* 0x000000ffff087224 */ /* 0x000fe400078e0a06 */
[----:B------:R-:W-:Y:S01]  /*0bd0*/  IMAD R13, R12, R6, R13 ;  /* 0x000000060c0d7224 */ /* 0x000fe200078e020d */
[----:B------:R-:W-:Y:S01]  /*0be0*/  LOP3.LUT R6, R22, R7, RZ, 0xc0, !PT ;  /* 0x0000000716067212 */ /* 0x000fe200078ec0ff */
[----:B------:R-:W-:Y:S02]  /*0bf0*/  @P3 IMAD R0, R20, R15, R5 ;  /* 0x0000000f14003224 */ /* 0x000fe400078e0205 */
[----:B0-----:R-:W-:-:S02]  /*0c00*/  IMAD R5, R8, R23, R24 ;  /* 0x0000001708057224 */ /* 0x001fc400078e0218 */
[----:B------:R-:W-:Y:S02]  /*0c10*/  IMAD R101, R13, R101, R0 ;  /* 0x000000650d657224 */ /* 0x000fe400078e0200 */
[----:B------:R-:W-:Y:S02]  /*0c20*/  IMAD R6, R5, R26, R6 ;  /* 0x0000001a05067224 */ /* 0x000fe400078e0206 */
[----:B------:R-:W-:-:S03]  /*0c30*/  IMAD.MOV.U32 R0, RZ, RZ, 0x1 ;  /* 0x00000001ff007424 */ /* 0x000fc600078e00ff */
[----:B------:R-:W-:Y:S02]  /*0c40*/  SEL R100, R6, R101, !P3 ;  /* 0x0000006506647207 */ /* 0x000fe40005800000 */
[----:B------:R-:W-:-:S07]  /*0c50*/  SEL R101, R101, R6, !P3 ;  /* 0x0000000665657207 */ /* 0x000fce0005800000 */
.L_x_4:
[----:B------:R-:W-:-:S08]  /*0c60*/  NOP ;  /* 0x0000000000007918 */ /* 0x000fd00000000000 */
[----:B------:R-:W0:Y:S02]  /*0c70*/  USETMAXREG.TRY_ALLOC.CTAPOOL UP0, 0xe8 ;  /* 0x000000e8000079c8 */ /* 0x000e240008000600 */
[----:B0-----:R-:W-:-:S13]  /*0c80*/  PLOP3.LUT P0, PT, PT, PT, UP0, 0x80, 0x0 ;  /* 0x000000000000781c */ /* 0x001fda0003f0f008 */
[----:B------:R-:W-:Y:S05]  /*0c90*/  @!P0 BRA `(.L_x_4) ;  /* 0xfffffffc00f08947 */ /* 0x000fea000383ffff */
[----:B------:R-:W-:Y:S01]  /*0ca0*/  ULDC.64 UR4, c[0x0][0x598] ;  /* 0x0001660000047ab9 */ /* 0x000fe20000000a00 */
[----:B------:R-:W-:Y:S01]  /*0cb0*/  ULDC.64 UR40, c[0x0][0x208] ;  /* 0x0000820000287ab9 */ /* 0x000fe20000000a00 */
[----:B------:R-:W-:-:S04]  /*0cc0*/  ISETP.NE.U32.AND P0, PT, RZ, UR4, PT ;  /* 0x00000004ff007c0c */ /* 0x000fc8000bf05070 */
[----:B------:R-:W-:-:S13]  /*0cd0*/  ISETP.NE.AND.EX P0, PT, RZ, UR5, PT, P0 ;  /* 0x00000005ff007c0c */ /* 0x000fda000bf05300 */
[----:B------:R-:W-:Y:S05]  /*0ce0*/  @!P0 BRA `(.L_x_7) ;  /* 0x00000000001c8947 */ /* 0x000fea0003800000 */
[----:B------:R-:W0:Y:S02]  /*0cf0*/  LDC.64 R6, c[0x0][0x598] ;  /* 0x00016600ff067b82 */ /* 0x000e240000000a00 */
[----:B0-----:R-:W2:Y:S02]  /*0d00*/  LDG.E.64 R6, desc[UR40][R6.64] ;  /* 0x0000002806067981 */ /* 0x001ea4000c1e1b00 */
[----:B--2---:R-:W-:-:S04]  /*0d10*/  ISETP.NE.U32.AND P0, PT, R6, RZ, PT ;  /* 0x000000ff0600720c */ /* 0x004fc80003f05070 */
[----:B------:R-:W-:-:S13]  /*0d20*/  ISETP.NE.AND.EX P0, PT, R7, RZ, PT, P0 ;  /* 0x000000ff0700720c */ /* 0x000fda0003f05300 */
[----:B------:R-:W-:Y:S05]  /*0d30*/  @!P0 BRA `(.L_x_7) ;  /* 0x0000000000088947 */ /* 0x000fea0003800000 */
[----:B------:R0:W5:Y:S01]  /*0d40*/  LD.E R19, desc[UR40][R6.64] ;  /* 0x0000002806137980 */ /* 0x000162000c101900 */
[----:B------:R-:W-:Y:S05]  /*0d50*/  BRA `(.L_x_8) ;  /* 0x0000000000247947 */ /* 0x000fea0003800000 */
.L_x_7:
[----:B------:R-:W-:Y:S02]  /*0d60*/  ULDC.64 UR4, c[0x0][0x588] ;  /* 0x0001620000047ab9 */ /* 0x000fe40000000a00 */
[----:B------:R-:W-:-:S04]  /*0d70*/  ISETP.NE.U32.AND P0, PT, RZ, UR4, PT ;  /* 0x00000004ff007c0c */ /* 0x000fc8000bf05070 */
[----:B------:R-:W-:-:S13]  /*0d80*/  ISETP.NE.AND.EX P0, PT, RZ, UR5, PT, P0 ;  /* 0x00000005ff007c0c */ /* 0x000fda000bf05300 */
[----:B------:R-:W-:Y:S05]  /*0d90*/  @!P0 BRA `(.L_x_9) ;  /* 0x00000000000c8947 */ /* 0x000fea0003800000 */
[----:B------:R-:W0:Y:S02]  /*0da0*/  LDC.64 R6, c[0x0][0x588] ;  /* 0x00016200ff067b82 */ /* 0x000e240000000a00 */
[----:B0-----:R1:W5:Y:S01]  /*0db0*/  LDG.E R19, desc[UR40][R6.64] ;  /* 0x0000002806137981 */ /* 0x001362000c1e1900 */
[----:B------:R-:W-:Y:S05]  /*0dc0*/  BRA `(.L_x_8) ;  /* 0x0000000000087947 */ /* 0x000fea0003800000 */
.L_x_9:
[----:B------:R-:W-:Y:S02]  /*0dd0*/  ULDC UR4, c[0x0][0x580] ;  /* 0x0001600000047ab9 */ /* 0x000fe40000000800 */
[----:B------:R-:W-:-:S07]  /*0de0*/  IMAD.U32 R19, RZ, RZ, UR4 ;  /* 0x00000004ff137e24 */ /* 0x000fce000f8e00ff */
.L_x_8:
[----:B------:R-:W-:Y:S02]  /*0df0*/  ULDC.64 UR4, c[0x0][0x5a0] ;  /* 0x0001680000047ab9 */ /* 0x000fe40000000a00 */
[----:B------:R-:W-:-:S04]  /*0e00*/  ISETP.NE.U32.AND P0, PT, RZ, UR4, PT ;  /* 0x00000004ff007c0c */ /* 0x000fc8000bf05070 */
[----:B------:R-:W-:-:S13]  /*0e10*/  ISETP.NE.AND.EX P0, PT, RZ, UR5, PT, P0 ;  /* 0x00000005ff007c0c */ /* 0x000fda000bf05300 */
[----:B------:R-:W-:Y:S05]  /*0e20*/  @!P0 BRA `(.L_x_10) ;  /* 0x00000000001c8947 */ /* 0x000fea0003800000 */
[----:B01----:R-:W0:Y:S02]  /*0e30*/  LDC.64 R6, c[0x0][0x5a0] ;  /* 0x00016800ff067b82 */ /* 0x003e240000000a00 */
[----:B0-----:R-:W2:Y:S02]  /*0e40*/  LDG.E.64 R6, desc[UR40][R6.64] ;  /* 0x0000002806067981 */ /* 0x001ea4000c1e1b00 */
[----:B--2---:R-:W-:-:S04]  /*0e50*/  ISETP.NE.U32.AND P0, PT, R6, RZ, PT ;  /* 0x000000ff0600720c */ /* 0x004fc80003f05070 */
[----:B------:R-:W-:-:S13]  /*0e60*/  ISETP.NE.AND.EX P0, PT, R7, RZ, PT, P0 ;  /* 0x000000ff0700720c */ /* 0x000fda0003f05300 */
[----:B------:R-:W-:Y:S05]  /*0e70*/  @!P0 BRA `(.L_x_10) ;  /* 0x0000000000088947 */ /* 0x000fea0003800000 */
[----:B------:R0:W5:Y:S01]  /*0e80*/  LD.E R88, desc[UR40][R6.64] ;  /* 0x0000002806587980 */ /* 0x000162000c101900 */
[----:B------:R-:W-:Y:S05]  /*0e90*/  BRA `(.L_x_11) ;  /* 0x0000000000247947 */ /* 0x000fea0003800000 */
.L_x_10:
[----:B------:R-:W-:Y:S02]  /*0ea0*/  ULDC.64 UR4, c[0x0][0x590] ;  /* 0x0001640000047ab9 */ /* 0x000fe40000000a00 */
[----:B------:R-:W-:-:S04]  /*0eb0*/  ISETP.NE.U32.AND P0, PT, RZ, UR4, PT ;  /* 0x00000004ff007c0c */ /* 0x000fc8000bf05070 */
[----:B------:R-:W-:-:S13]  /*0ec0*/  ISETP.NE.AND.EX P0, PT, RZ, UR5, PT, P0 ;  /* 0x00000005ff007c0c */ /* 0x000fda000bf05300 */
[----:B------:R-:W-:Y:S05]  /*0ed0*/  @!P0 BRA `(.L_x_12) ;  /* 0x00000000000c8947 */ /* 0x000fea0003800000 */
[----:B------:R-:W2:Y:S02]  /*0ee0*/  LDC.64 R88, c[0x0][0x590] ;  /* 0x00016400ff587b82 */ /* 0x000ea40000000a00 */
[----:B--2---:R2:W5:Y:S01]  /*0ef0*/  LDG.E R88, desc[UR40][R88.64] ;  /* 0x0000002858587981 */ /* 0x004562000c1e1900 */
[----:B------:R-:W-:Y:S05]  /*0f00*/  BRA `(.L_x_11) ;  /* 0x0000000000087947 */ /* 0x000fea0003800000 */
.L_x_12:
[----:B------:R-:W-:Y:S02]  /*0f10*/  ULDC UR4, c[0x0][0x584] ;  /* 0x0001610000047ab9 */ /* 0x000fe40000000800 */
[----:B------:R-:W-:-:S07]  /*0f20*/  IMAD.U32 R88, RZ, RZ, UR4 ;  /* 0x00000004ff587e24 */ /* 0x000fce000f8e00ff */
.L_x_11:
[----:B------:R-:W-:-:S13]  /*0f30*/  LOP3.LUT P0, RZ, R0, 0xff, RZ, 0xc0, !PT ;  /* 0x000000ff00ff7812 */ /* 0x000fda000780c0ff */
[----:B------:R-:W-:Y:S05]  /*0f40*/  @!P0 EXIT ;  /* 0x000000000000894d */ /* 0x000fea0003800000 */
[----:B------:R-:W3:Y:S01]  /*0f50*/  LDC R90, c[0x0][0x658] ;  /* 0x00019600ff5a7b82 */ /* 0x000ee20000000800 */
[----:B------:R-:W-:Y:S01]  /*0f60*/  ULDC.64 UR6, c[0x0][0x288] ;  /* 0x0000a20000067ab9 */ /* 0x000fe20000000a00 */
[----:B------:R-:W-:Y:S01]  /*0f70*/  LOP3.LUT R14, R14, 0x1, RZ, 0xc0, !PT ;  /* 0x000000010e0e7812 */ /* 0x000fe200078ec0ff */
[----:B------:R-:W-:Y:S01]  /*0f80*/  UIADD3 UR4, UR7, 0x7f, URZ ;  /* 0x0000007f07047890 */ /* 0x000fe2000fffe03f */
[----:B------:R-:W-:Y:S01]  /*0f90*/  SHF.R.U32.HI R0, RZ, 0x2, R3 ;  /* 0x00000002ff007819 */ /* 0x000fe20000011603 */
[----:B01----:R-:W-:Y:S01]  /*0fa0*/  IMAD.MOV.U32 R7, RZ, RZ, -0x1 ;  /* 0xffffffffff077424 */ /* 0x003fe200078e00ff */
[----:B------:R-:W-:Y:S01]  /*0fb0*/  SHF.R.U32.HI R4, RZ, 0x1, R4 ;  /* 0x00000001ff047819 */ /* 0x000fe20000011604 */
[----:B------:R-:W-:Y:S01]  /*0fc0*/  USHF.R.S32.HI UR5, URZ, 0x1f, UR4 ;  /* 0x0000001f3f057899 */ /* 0x000fe20008011404 */
[----:B------:R-:W0:Y:S01]  /*0fd0*/  LDC.64 R92, c[0x0][0x5c8] ;  /* 0x00017200ff5c7b82 */ /* 0x000e220000000a00 */
[----:B------:R-:W-:Y:S01]  /*0fe0*/  IMAD.SHL.U32 R5, R14, 0x40, RZ ;  /* 0x000000400e057824 */ /* 0x000fe200078e00ff */
[----:B------:R-:W-:Y:S01]  /*0ff0*/  LOP3.LUT R0, R0, 0x7, RZ, 0xc0, !PT ;  /* 0x0000000700007812 */ /* 0x000fe200078ec0ff */
[----:B------:R-:W-:Y:S01]  /*1000*/  ULEA.HI UR5, UR5, UR4, URZ, 0x7 ;  /* 0x0000000405057291 */ /* 0x000fe2000f8f383f */
[----:B------:R-:W-:Y:S01]  /*1010*/  LOP3.LUT R23, R4, 0x30, RZ, 0xc0, !PT ;  /* 0x0000003004177812 */ /* 0x000fe200078ec0ff */
[----:B------:R-:W-:Y:S01]  /*1020*/  IMAD.MOV.U32 R9, RZ, RZ, 0x1 ;  /* 0x00000001ff097424 */ /* 0x000fe200078e00ff */
[--C-:B------:R-:W-:Y:S01]  /*1030*/  LOP3.LUT R22, R5, 0x40, R0.reuse, 0xe2, !PT ;  /* 0x0000004005167812 */ /* 0x100fe200078ee200 */
[----:B------:R-:W-:Y:S01]  /*1040*/  USHF.R.S32.HI UR43, URZ, 0x7, UR5 ;  /* 0x000000073f2b7899 */ /* 0x000fe20008011405 */
[----:B------:R-:W1:Y:S01]  /*1050*/  LDC R95, c[0x0][0x600] ;  /* 0x00018000ff5f7b82 */ /* 0x000e620000000800 */
[-C--:B------:R-:W-:Y:S01]  /*1060*/  IADD3 R5, RZ, -R23.reuse, -R0 ;  /* 0x80000017ff057210 */ /* 0x080fe20007ffe800 */
[----:B------:R-:W-:Y:S01]  /*1070*/  IMAD.U32 R6, RZ, RZ, UR6 ;  /* 0x00000006ff067e24 */ /* 0x000fe2000f8e00ff */
[C---:B--2---:R-:W-:Y:S01]  /*1080*/  LOP3.LUT R89, R3.reuse, 0x3, RZ, 0xc0, !PT ;  /* 0x0000000303597812 */ /* 0x044fe200078ec0ff */
[----:B------:R-:W-:Y:S01]  /*1090*/  UISETP.LT.AND UP0, UPT, UR43, 0x1, UPT ;  /* 0x000000012b00788c */ /* 0x000fe2000bf01270 */
[----:B------:R-:W-:Y:S01]  /*10a0*/  LOP3.LUT R94, R3, 0x80, RZ, 0xc0, !PT ;  /* 0x00000080035e7812 */ /* 0x000fe200078ec0ff */
[----:B------:R-:W-:Y:S01]  /*10b0*/  IMAD R5, R14, -0x40, R5 ;  /* 0xffffffc00e057824 */ /* 0x000fe200078e0205 */
[----:B------:R-:W-:Y:S01]  /*10c0*/  ULDC UR4, c[0x0][0x284] ;  /* 0x0000a10000047ab9 */ /* 0x000fe20000000800 */
[-C--:B---3--:R-:W-:Y:S01]  /*10d0*/  SHF.L.U32 R7, R7, R90.reuse, RZ ;  /* 0x0000005a07077219 */ /* 0x088fe200000006ff */
[----:B------:R-:W-:Y:S01]  /*10e0*/  USEL UR44, UR43, 0x1, UP0 ;  /* 0x000000012b2c7887 */ /* 0x000fe20008000000 */
[----:B------:R-:W-:Y:S01]  /*10f0*/  LOP3.LUT R22, R22, R23, RZ, 0xfc, !PT ;  /* 0x0000001716167212 */ /* 0x000fe200078efcff */
[----:B------:R-:W-:Y:S01]  /*1100*/  IMAD R89, R89, -0x2, R6 ;  /* 0xfffffffe59597824 */ /* 0x000fe200078e0206 */
[----:B------:R-:W-:Y:S01]  /*1110*/  SHF.L.U32 R90, R9, R90, RZ ;  /* 0x0000005a095a7219 */ /* 0x000fe200000006ff */
[----:B------:R-:W-:Y:S01]  /*1120*/  VIADD R97, R5, UR4 ;  /* 0x0000000405617c36 */ /* 0x000fe20008000000 */
[----:B------:R-:W-:Y:S01]  /*1130*/  LOP3.LUT R98, R18, 0x1, RZ, 0xfc, !PT ;  /* 0x0000000112627812 */ /* 0x000fe200078efcff */
[----:B------:R-:W-:Y:S01]  /*1140*/  IMAD.MOV.U32 R23, RZ, RZ, RZ ;  /* 0x000000ffff177224 */ /* 0x000fe200078e00ff */
[C---:B0-----:R-:W-:Y:S01]  /*1150*/  SHF.L.U64.HI R91, R92.reuse, 0x3, R93 ;  /* 0x000000035c5b7819 */ /* 0x041fe2000001025d */
[----:B------:R-:W-:Y:S01]  /*1160*/  IMAD.SHL.U32 R92, R92, 0x8, RZ ;  /* 0x000000085c5c7824 */ /* 0x000fe200078e00ff */
[----:B------:R-:W-:Y:S01]  /*1170*/  SHF.R.U32.HI R94, RZ, 0x7, R94 ;  /* 0x00000007ff5e7819 */ /* 0x000fe2000001165e */
[----:B------:R-:W-:Y:S01]  /*1180*/  IMAD.SHL.U32 R93, R3, 0x2, RZ ;  /* 0x00000002035d7824 */ /* 0x000fe200078e00ff */
[----:B------:R-:W-:Y:S01]  /*1190*/  LOP3.LUT R96, RZ, R7, RZ, 0x33, !PT ;  /* 0x00000007ff607212 */ /* 0x000fe200078e33ff */
[----:B------:R-:W-:Y:S01]  /*11a0*/  UIADD3 UR44, UR43, -UR44, URZ ;  /* 0x8000002c2b2c7290 */ /* 0x000fe2000fffe03f */
[----:B------:R-:W-:Y:S01]  /*11b0*/  UMOV UR36, URZ ;  /* 0x0000003f00247c82 */ /* 0x000fe20008000000 */
[----:B-1----:R-:W-:Y:S01]  /*11c0*/  VIADD R95, R95, 0xffffffff ;  /* 0xffffffff5f5f7836 */ /* 0x002fe20000000000 */
[----:B------:R-:W-:-:S09]  /*11d0*/  UMOV UR42, URZ ;  /* 0x0000003f002a7c82 */ /* 0x000fd20008000000 */
.L_x_158:
[----:B0-----:R-:W0:Y:S01]  /*11e0*/  SHFL.IDX PT, R0, R94, RZ, 0x1f ;  /* 0x00001fff5e007589 */ /* 0x001e2200000e0000 */
[----:B-1----:R-:W1:Y:S01]  /*11f0*/  S2UR UR7, SR_CgaCtaId ;  /* 0x00000000000779c3 */ /* 0x002e620000008800 */
[----:B------:R-:W-:Y:S01]  /*1200*/  UMOV UR6, 0x400 ;  /* 0x0000040000067882 */ /* 0x000fe20000000000 */
[----:B0-----:R-:W-:Y:S01]  /*1210*/  R2UR UR4, R0 ;  /* 0x00000000000472ca */ /* 0x001fe200000e0000 */
[----:B-1----:R-:W-:-:S12]  /*1220*/  ULEA UR46, UR7, UR6, 0x18 ;  /* 0x00000006072e7291 */ /* 0x002fd8000f8ec03f */
[----:B------:R-:W-:-:S04]  /*1230*/  ULEA.HI UR5, UR4, UR4, URZ, 0x1 ;  /* 0x0000000404057291 */ /* 0x000fc8000f8f083f */
[----:B------:R-:W-:-:S04]  /*1240*/  ULOP3.LUT UR5, UR5, 0x7fffe, URZ, 0xc0, !UPT ;  /* 0x0007fffe05057892 */ /* 0x000fc8000f8ec03f */
[----:B------:R-:W-:-:S03]  /*1250*/  UIADD3 UR5, UR4, -UR5, URZ ;  /* 0x8000000504057290 */ /* 0x000fc6000fffe03f */
[----:B------:R-:W-:Y:S01]  /*1260*/  ULDC UR4, c[0x0][0x28c] ;  /* 0x0000a30000047ab9 */ /* 0x000fe20000000800 */
[----:B------:R-:W-:Y:S01]  /*1270*/  ULEA UR5, UR5, UR46, 0xd ;  /* 0x0000002e05057291 */ /* 0x000fe2000f8e683f */
[----:B------:R-:W-:-:S03]  /*1280*/  ISETP.LT.AND P0, PT, RZ, UR4, PT ;  /* 0x00000004ff007c0c */ /* 0x000fc6000bf01270 */
[----:B------:R-:W-:-:S04]  /*1290*/  UIADD3 UR5, UR5, 0x100, URZ ;  /* 0x0000010005057890 */ /* 0x000fc8000fffe03f */
[----:B------:R-:W-:-:S04]  /*12a0*/  USHF.R.U32.HI UR5, URZ, 0x4, UR5 ;  /* 0x000000043f057899 */ /* 0x000fc80008011605 */
[----:B------:R-:W-:-:S04]  /*12b0*/  ULOP3.LUT UR5, UR5, 0x3fff, URZ, 0xc0, !UPT ;  /* 0x00003fff05057892 */ /* 0x000fc8000f8ec03f */
[----:B------:R-:W-:Y:S01]  /*12c0*/  ULOP3.LUT UR45, UR5, 0x10000, URZ, 0xfc, !UPT ;  /* 0x00010000052d7892 */ /* 0x000fe2000f8efc3f */
[----:B---345:R-:W-:Y:S11]  /*12d0*/  @P0 BRA `(.L_x_13) ;  /* 0x0000000000400947 */ /* 0x038ff60003800000 */
[----:B------:R-:W-:Y:S01]  /*12e0*/  MOV R0, 0x0 ;  /* 0x0000000000007802 */ /* 0x000fe20000000f00 */
[----:B------:R-:W-:Y:S01]  /*12f0*/  ULDC.64 UR4, c[0x4][0x68] ;  /* 0x01001a0000047ab9 */ /* 0x000fe20000000a00 */
[----:B------:R-:W-:Y:S01]  /*1300*/  ULDC.64 UR6, c[0x4][0x8] ;  /* 0x0100020000067ab9 */ /* 0x000fe20000000a00 */
[----:B------:R-:W-:Y:S01]  /*1310*/  IMAD.U32 R4, RZ, RZ, UR4 ;  /* 0x00000004ff047e24 */ /* 0x000fe2000f8e00ff */
[----:B------:R0:W1:Y:S01]  /*1320*/  LDC.64 R14, c[0x4][R0] ;  /* 0x01000000000e7b82 */ /* 0x0000620000000a00 */
[----:B------:R-:W-:Y:S01]  /*1330*/  IMAD.U32 R5, RZ, RZ, UR5 ;  /* 0x00000005ff057e24 */ /* 0x000fe2000f8e00ff */
[----:B------:R-:W-:Y:S01]  /*1340*/  ULDC.64 UR4, c[0x4][0x70] ;  /* 0x01001c0000047ab9 */ /* 0x000fe20000000a00 */
[----:B------:R-:W-:Y:S02]  /*1350*/  IMAD.U32 R10, RZ, RZ, UR6 ;  /* 0x00000006ff0a7e24 */ /* 0x000fe4000f8e00ff */
[----:B------:R-:W-:Y:S02]  /*1360*/  IMAD.U32 R6, RZ, RZ, UR4 ;  /* 0x00000004ff067e24 */ /* 0x000fe4000f8e00ff */
[----:B------:R-:W-:-:S02]  /*1370*/  IMAD.U32 R7, RZ, RZ, UR5 ;  /* 0x00000005ff077e24 */ /* 0x000fc4000f8e00ff */
[----:B------:R-:W-:Y:S02]  /*1380*/  IMAD.U32 R11, RZ, RZ, UR7 ;  /* 0x00000007ff0b7e24 */ /* 0x000fe4000f8e00ff */
[----:B------:R-:W-:Y:S02]  /*1390*/  IMAD.MOV.U32 R8, RZ, RZ, 0x1e1 ;  /* 0x000001e1ff087424 */ /* 0x000fe400078e00ff */
[----:B------:R-:W-:Y:S02]  /*13a0*/  IMAD.MOV.U32 R12, RZ, RZ, 0x1 ;  /* 0x00000001ff0c7424 */ /* 0x000fe400078e00ff */
[----:B0-----:R-:W-:-:S07]  /*13b0*/  IMAD.MOV.U32 R13, RZ, RZ, RZ ;  /* 0x000000ffff0d7224 */ /* 0x001fce00078e00ff */
[----:B------:R-:W-:-:S07]  /*13c0*/  LEPC R20, `(.L_x_13) ;  /* 0x000000001014794e */ /* 0x000fce0000000000 */
[----:B-1---5:R-:W-:Y:S05]  /*13d0*/  CALL.ABS.NOINC R14 ;  /* 0x000000000e007343 */ /* 0x022fea0003c00000 */
.L_x_13:
[----:B------:R-:W-:-:S13]  /*13e0*/  ISETP.NE.AND P0, PT, R98, 0x3, PT ;  /* 0x000000036200780c */ /* 0x000fda0003f05270 */
[----:B------:R-:W-:Y:S05]  /*13f0*/  @!P0 BRA `(.L_x_14) ;  /* 0x0000000000048947 */ /* 0x000fea0003800000 */
[----:B------:R-:W-:Y:S01]  /*1400*/  BPT.TRAP 0x1 ;  /* 0x000000040000795c */ /* 0x000fe20000300000 */
.L_x_14:
[----:B------:R-:W-:Y:S02]  /*1410*/  IMAD.U32 R3, RZ, RZ, UR42 ;  /* 0x0000002aff037e24 */ /* 0x000fe4000f8e00ff */
[----:B------:R-:W-:-:S03]  /*1420*/  IMAD.U32 R0, RZ, RZ, UR36 ;  /* 0x00000024ff007e24 */ /* 0x000fc6000f8e00ff */
[----:B------:R-:W-:Y:S02]  /*1430*/  LEA R3, R3, UR46, 0x3 ;  /* 0x0000002e03037c11 */ /* 0x000fe4000f8e18ff */
[----:B------:R-:W-:-:S04]  /*1440*/  SHF.L.U32 R0, R0, 0x1f, RZ ;  /* 0x0000001f00007819 */ /* 0x000fc800000006ff */
[----:B------:R0:W1:Y:S01]  /*1450*/  SYNCS.PHASECHK.TRANS64.TRYWAIT P1, [R3+URZ], R0 ;  /* 0x00000000030075a7 */ /* 0x000062000802017f */
[----:B------:R-:W-:Y:S05]  /*1460*/  @!P0 BRA `(.L_x_15) ;  /* 0x0000000000048947 */ /* 0x000fea0003800000 */
[----:B------:R-:W-:Y:S01]  /*1470*/  BPT.TRAP 0x1 ;  /* 0x000000040000795c */ /* 0x000fe20000300000 */
.L_x_15:
[----:B------:R-:W-:-:S05]  /*1480*/  IMAD.U32 R4, RZ, RZ, UR44 ;  /* 0x0000002cff047e24 */ /* 0x000fca000f8e00ff */
[----:B------:R-:W-:Y:S01]  /*1490*/  ISETP.GE.AND P2, PT, R4, 0x1, PT ;  /* 0x000000010400780c */ /* 0x000fe20003f46270 */
[----:B-1----:R-:W-:-:S12]  /*14a0*/  @P1 BRA `(.L_x_16) ;  /* 0x0000000000081947 */ /* 0x002fd80003800000 */
[----:B------:R-:W1:Y:S02]  /*14b0*/  SYNCS.PHASECHK.TRANS64.TRYWAIT P1, [R3+URZ], R0 ;  /* 0x00000000030075a7 */ /* 0x000e64000802017f */
[----:B-1----:R-:W-:Y:S05]  /*14c0*/  @!P1 BRA `(.L_x_17) ;  /* 0x0000007000c89947 */ /* 0x002fea0003800000 */
.L_x_16:
[----:B------:R-:W-:Y:S05]  /*14d0*/  WARPSYNC.ALL ;  /* 0x0000000000007948 */ /* 0x000fea0003800000 */
[----:B------:R-:W-:Y:S01]  /*14e0*/  UIADD3 UR4, UR46, 0x50100, URZ ;  /* 0x000501002e047890 */ /* 0x000fe2000fffe03f */
[----:B------:R-:W-:Y:S01]  /*14f0*/  WARPGROUP.ARRIVE ;  /* 0x00000000000079c5 */ /* 0x000fe20000000000 */
[----:B------:R-:W-:Y:S02]  /*1500*/  ULEA UR6, UR42, UR45, 0xc ;  /* 0x0000002d2a067291 */ /* 0x000fe4000f8e603f */
[----:B------:R-:W-:Y:S01]  /*1510*/  USHF.R.U32.HI UR4, URZ, 0x4, UR4 ;  /* 0x000000043f047899 */ /* 0x000fe20008011604 */
[----:B------:R-:W-:Y:S01]  /*1520*/  UMOV UR13, 0x40000040 ;  /* 0x40000040000d7882 */ /* 0x000fe20000000000 */
[----:B------:R-:W-:-:S02]  /*1530*/  UMOV UR15, 0x40000040 ;  /* 0x40000040000f7882 */ /* 0x000fc40000000000 */
[----:B------:R-:W-:Y:S01]  /*1540*/  ULOP3.LUT UR4, UR4, 0x3fff, URZ, 0xc0, !UPT ;  /* 0x00003fff04047892 */ /* 0x000fe2000f8ec03f */
[----:B------:R-:W-:Y:S01]  /*1550*/  UMOV UR12, UR6 ;  /* 0x00000006000c7c82 */ /* 0x000fe20008000000 */
[----:B------:R-:W-:Y:S02]  /*1560*/  UMOV UR5, 0x40000040 ;  /* 0x4000004000057882 */ /* 0x000fe40000000000 */
[----:B------:R-:W-:Y:S01]  /*1570*/  ULOP3.LUT UR8, UR4, 0x10000, URZ, 0xfc, !UPT ;  /* 0x0001000004087892 */ /* 0x000fe2000f8efc3f */
[----:B------:R-:W-:-:S03]  /*1580*/  UMOV UR7, 0x40000040 ;  /* 0x4000004000077882 */ /* 0x000fc60000000000 */
[----:B------:R-:W-:-:S04]  /*1590*/  ULEA UR4, UR42, UR8, 0xc ;  /* 0x000000082a047291 */ /* 0x000fc8000f8e603f */
[----:B------:R-:W-:-:S03]  /*15a0*/  UIADD3 UR9, UR4, 0xc06, URZ ;  /* 0x00000c0604097890 */ /* 0x000fc6000fffe03f */
[----:B------:R-:W-:Y:S02]  /*15b0*/  UMOV UR14, UR4 ;  /* 0x00000004000e7c82 */ /* 0x000fe40008000000 */
[----:B------:R-:W-:Y:S01]  /*15c0*/  HGMMA.64x128x8.F32.TF32 R24, gdesc[UR12], RZ, !UPT, gsb0 ;  /* 0x05e000000c1879f0 */ /* 0x000fe2000c0028ff */
[----:B------:R-:W-:Y:S02]  /*15d0*/  UIADD3 UR12, UR6, 0x2, URZ ;  /* 0x00000002060c7890 */ /* 0x000fe4000fffe03f */
[----:B------:R-:W-:Y:S01]  /*15e0*/  UIADD3 UR14, UR4, 0x2, URZ ;  /* 0x00000002040e7890 */ /* 0x000fe2000fffe03f */
[----:B------:R-:W-:Y:S01]  /*15f0*/  UMOV UR13, 0x40000040 ;  /* 0x40000040000d7882 */ /* 0x000fe20000000000 */
[----:B------:R-:W-:Y:S01]  /*1600*/  UMOV UR15, 0x40000040 ;  /* 0x40000040000f7882 */ /* 0x000fe20000000000 */
[----:B------:R-:W-:Y:S02]  /*1610*/  WARPGROUP.DEPBAR.LE gsb0, 0x0 ;  /* 0x00008000000079c5 */ /* 0x000fe40000010000 */
[----:B------:R-:W-:-:S06]  /*1620*/  WARPGROUP.ARRIVE ;  /* 0x00000000000079c5 */ /* 0x000fcc0000000000 */
[----:B------:R-:W-:Y:S01]  /*1630*/  HGMMA.64x128x8.F32.TF32 R24, gdesc[UR12], R24, gsb0 ;  /* 0x05e000000c1879f0 */ /* 0x000fe20008002818 */
        /* <DEDUP_REMOVED lines=88> */
[----:B------:R-:W-:-:S07]  /*1bc0*/  UIADD3 UR6, UR6, 0xc06, URZ ;  /* 0x00000c0606067890 */ /* 0x000fce000fffe03f */
[----:B------:R-:W-:Y:S01]  /*1bd0*/  UMOV UR4, UR6 ;  /* 0x0000000600047c82 */ /* 0x000fe20008000000 */
[----:B------:R-:W-:Y:S01]  /*1be0*/  UMOV UR6, UR9 ;  /* 0x0000000900067c82 */ /* 0x000fe20008000000 */
[----:B------:R-:W-:Y:S02]  /*1bf0*/  WARPGROUP.DEPBAR.LE gsb0, 0x0 ;  /* 0x00008000000079c5 */ /* 0x000fe40000010000 */
[----:B------:R-:W-:-:S06]  /*1c00*/  WARPGROUP.ARRIVE ;  /* 0x00000000000079c5 */ /* 0x000fcc0000000000 */
[----:B------:R-:W-:Y:S03]  /*1c10*/  HGMMA.64x128x8.F32.TF32 R24, gdesc[UR12], R24, gsb0 ;  /* 0x05e000000c1879f0 */ /* 0x000fe60008002818 */
[----:B------:R-:W-:Y:S02]  /*1c20*/  WARPGROUP.DEPBAR.LE gsb0, 0x0 ;  /* 0x00008000000079c5 */ /* 0x000fe40000010000 */
[----:B------:R-:W-:-:S07]  /*1c30*/  WARPGROUP.ARRIVE ;  /* 0x00000000000079c5 */ /* 0x000fce0000000000 */
[----:B------:R-:W-:Y:S03]  /*1c40*/  HGMMA.64x128x8.F32.TF32 R24, gdesc[UR4], R24, gsb0 ;  /* 0x05e00000041879f0 */ /* 0x000fe60008002818 */
[----:B------:R-:W-:Y:S02]  /*1c50*/  WARPGROUP.DEPBAR.LE gsb0, 0x0 ;  /* 0x00008000000079c5 */ /* 0x000fe40000010000 */
[----:B------:R-:W-:Y:S05]  /*1c60*/  @!P2 BRA `(.L_x_18) ;  /* 0x00000008006ca947 */ /* 0x000fea0003800000 */
[----:B------:R-:W-:Y:S01]  /*1c70*/  UIADD3 UR13, UR42, 0x1, URZ ;  /* 0x000000012a0d7890 */ /* 0x000fe2000fffe03f */
[----:B01----:R-:W-:Y:S01]  /*1c80*/  IMAD.U32 R0, RZ, RZ, UR44 ;  /* 0x0000002cff007e24 */ /* 0x003fe2000f8e00ff */
[----:B------:R-:W-:Y:S02]  /*1c90*/  UMOV UR9, UR42 ;  /* 0x0000002a00097c82 */ /* 0x000fe40008000000 */
[----:B------:R-:W-:-:S04]  /*1ca0*/  UISETP.NE.AND UP0, UPT, UR13, 0x5, UPT ;  /* 0x000000050d00788c */ /* 0x000fc8000bf05270 */
[----:B------:R-:W-:Y:S02]  /*1cb0*/  USEL UR4, URZ, 0x1, UP0 ;  /* 0x000000013f047887 */ /* 0x000fe40008000000 */
[----:B------:R-:W-:Y:S02]  /*1cc0*/  USEL UR13, UR13, URZ, UP0 ;  /* 0x0000003f0d0d7287 */ /* 0x000fe40008000000 */
[----:B------:R-:W-:-:S06]  /*1cd0*/  ULOP3.LUT UR4, UR36, UR4, URZ, 0x3c, !UPT ;  /* 0x0000000424047292 */ /* 0x000fcc000f8e3c3f */
[----:B------:R-:W-:-:S07]  /*1ce0*/  IMAD.U32 R5, RZ, RZ, UR4 ;  /* 0x00000004ff057e24 */ /* 0x000fce000f8e00ff */
.L_x_25:
[----:B01----:R-:W-:Y:S05]  /*1cf0*/  @!P0 BRA `(.L_x_19) ;  /* 0x0000000000048947 */ /* 0x003fea0003800000 */
[----:B------:R-:W-:Y:S01]  /*1d00*/  BPT.TRAP 0x1 ;  /* 0x000000040000795c */ /* 0x000fe20000300000 */
.L_x_19:
[----:B------:R-:W0:Y:S01]  /*1d10*/  S2UR UR4, SR_CgaCtaId ;  /* 0x00000000000479c3 */ /* 0x000e220000008800 */
[----:B------:R-:W-:Y:S01]  /*1d20*/  UMOV UR10, 0x400 ;  /* 0x00000400000a7882 */ /* 0x000fe20000000000 */
[----:B------:R-:W-:Y:S01]  /*1d30*/  SHF.L.U32 R3, R5, 0x1f, RZ ;  /* 0x0000001f05037819 */ /* 0x000fe200000006ff */
[----:B0-----:R-:W-:-:S04]  /*1d40*/  ULEA UR10, UR4, UR10, 0x18 ;  /* 0x0000000a040a7291 */ /* 0x001fc8000f8ec03f */
[----:B------:R-:W-:-:S09]  /*1d50*/  ULEA UR4, UR13, UR10, 0x3 ;  /* 0x0000000a0d047291 */ /* 0x000fd2000f8e183f */
[----:B------:R0:W1:Y:S01]  /*1d60*/  SYNCS.PHASECHK.TRANS64.TRYWAIT P1, [UR4], R3 ;  /* 0x00000003ff0075a7 */ /* 0x0000620008020144 */
[----:B------:R-:W-:Y:S05]  /*1d70*/  @!P0 BRA `(.L_x_20) ;  /* 0x0000000000048947 */ /* 0x000fea0003800000 */
[----:B------:R-:W-:Y:S01]  /*1d80*/  BPT.TRAP 0x1 ;  /* 0x000000040000795c */ /* 0x000fe20000300000 */
.L_x_20:
[----:B-1----:R-:W-:Y:S05]  /*1d90*/  @P1 BRA `(.L_x_21) ;  /* 0x0000000000081947 */ /* 0x002fea0003800000 */
[----:B------:R-:W1:Y:S02]  /*1da0*/  SYNCS.PHASECHK.TRANS64.TRYWAIT P1, [UR4], R3 ;  /* 0x00000003ff0075a7 */ /* 0x000e640008020144 */
[----:B-1----:R-:W-:Y:S05]  /*1db0*/  @!P1 BRA `(.L_x_22) ;  /* 0x0000006800a09947 */ /* 0x002fea0003800000 */
.L_x_21:
[----:B------:R-:W-:Y:S01]  /*1dc0*/  ULEA UR12, UR13, UR8, 0xc ;  /* 0x000000080d0c7291 */ /* 0x000fe2000f8e603f */
[----:B------:R-:W-:Y:S01]  /*1dd0*/  WARPGROUP.ARRIVE ;  /* 0x00000000000079c5 */ /* 0x000fe20000000000 */
[----:B------:R-:W-:Y:S01]  /*1de0*/  ULEA UR11, UR13, UR45, 0xc ;  /* 0x0000002d0d0b7291 */ /* 0x000fe2000f8e603f */
[----:B------:R-:W-:Y:S01]  /*1df0*/  UMOV UR7, 0x40000040 ;  /* 0x4000004000077882 */ /* 0x000fe20000000000 */
[----:B------:R-:W-:-:S03]  /*1e00*/  UMOV UR5, 0x40000040 ;  /* 0x4000004000057882 */ /* 0x000fc60000000000 */
[----:B------:R-:W-:Y:S02]  /*1e10*/  UMOV UR6, UR12 ;  /* 0x0000000c00067c82 */ /* 0x000fe40008000000 */
[----:B------:R-:W-:Y:S02]  /*1e20*/  UMOV UR4, UR11 ;  /* 0x0000000b00047c82 */ /* 0x000fe40008000000 */
[----:B------:R-:W-:Y:S01]  /*1e30*/  HGMMA.64x128x8.F32.TF32 R24, gdesc[UR4], R24, gsb0 ;  /* 0x05e00000041879f0 */ /* 0x000fe20008002818 */
[----:B------:R-:W-:Y:S02]  /*1e40*/  UIADD3 UR6, UR12, 0x2, URZ ;  /* 0x000000020c067890 */ /* 0x000fe4000fffe03f */
[----:B------:R-:W-:Y:S01]  /*1e50*/  UIADD3 UR4, UR11, 0x2, URZ ;  /* 0x000000020b047890 */ /* 0x000fe2000fffe03f */
[----:B------:R-:W-:Y:S01]  /*1e60*/  UMOV UR7, 0x40000040 ;  /* 0x4000004000077882 */ /* 0x000fe20000000000 */
[----:B------:R-:W-:Y:S01]  /*1e70*/  UMOV UR5, 0x40000040 ;  /* 0x4000004000057882 */ /* 0x000fe20000000000 */
[----:B------:R-:W-:-:S02]  /*1e80*/  WARPGROUP.DEPBAR.LE gsb0, 0x0 ;  /* 0x00008000000079c5 */ /* 0x000fc40000010000 */
        /* <DEDUP_REMOVED lines=99> */
[----:B------:R-:W-:Y:S03]  /*24c0*/  HGMMA.64x128x8.F32.TF32 R24, gdesc[UR4], R24, gsb0 ;  /* 0x05e00000041879f0 */ /* 0x000fe60008002818 */
[----:B------:R-:W-:Y:S02]  /*24d0*/  WARPGROUP.DEPBAR.LE gsb0, 0x0 ;  /* 0x00008000000079c5 */ /* 0x000fe40000010000 */
[----:B------:R-:W-:Y:S05]  /*24e0*/  @!P0 BRA `(.L_x_23) ;  /* 0x0000000000048947 */ /* 0x000fea0003800000 */
[----:B------:R-:W-:Y:S01]  /*24f0*/  BPT.TRAP 0x1 ;  /* 0x000000040000795c */ /* 0x000fe20000300000 */
.L_x_23:
[----:B------:R-:W-:Y:S01]  /*2500*/  ULEA UR10, UR9, UR10, 0x3 ;  /* 0x0000000a090a7291 */ /* 0x000fe2000f8e183f */
[----:B------:R-:W-:-:S03]  /*2510*/  ISETP.GT.U32.AND P1, PT, R18, 0x1, PT ;  /* 0x000000011200780c */ /* 0x000fc60003f24070 */
[----:B------:R-:W-:-:S04]  /*2520*/  UIADD3 UR10, UR10, 0x28, URZ ;  /* 0x000000280a0a7890 */ /* 0x000fc8000fffe03f */
[----:B------:R-:W-:-:S09]  /*2530*/  UPRMT UR10, URZ, 0x654, UR10 ;  /* 0x000006543f0a7896 */ /* 0x000fd2000800000a */
[----:B------:R-:W-:Y:S01]  /*2540*/  SYNCS.ARRIVE.TRANS64.RED.A1T0 RZ, [UR10], RZ ;  /* 0x000000ffffff79a7 */ /* 0x000fe2000810040a */
[----:B------:R-:W-:Y:S05]  /*2550*/  @P1 BRA `(.L_x_24) ;  /* 0x0000000000041947 */ /* 0x000fea0003800000 */
[----:B------:R-:W-:Y:S01]  /*2560*/  BPT.TRAP 0x1 ;  /* 0x000000040000795c */ /* 0x000fe20000300000 */
.L_x_24:
[----:B------:R-:W-:Y:S01]  /*2570*/  UIADD3 UR13, UR13, 0x1, URZ ;  /* 0x000000010d0d7890 */ /* 0x000fe2000fffe03f */
[C---:B------:R-:W-:Y:S01]  /*2580*/  ISETP.GT.AND P1, PT, R0.reuse, 0x1, PT ;  /* 0x000000010000780c */ /* 0x040fe20003f24270 */
[----:B------:R-:W-:Y:S01]  /*2590*/  UIADD3 UR9, UR9, 0x1, URZ ;  /* 0x0000000109097890 */ /* 0x000fe2000fffe03f */
[----:B------:R-:W-:Y:S01]  /*25a0*/  VIADD R0, R0, 0xffffffff ;  /* 0xffffffff00007836 */ /* 0x000fe20000000000 */
[----:B------:R-:W-:Y:S02]  /*25b0*/  UISETP.NE.AND UP0, UPT, UR13, 0x5, UPT ;  /* 0x000000050d00788c */ /* 0x000fe4000bf05270 */
[----:B------:R-:W-:Y:S02]  /*25c0*/  UISETP.NE.AND UP1, UPT, UR9, 0x5, UPT ;  /* 0x000000050900788c */ /* 0x000fe4000bf25270 */
[----:B------:R-:W-:Y:S02]  /*25d0*/  USEL UR4, URZ, 0x1, UP0 ;  /* 0x000000013f047887 */ /* 0x000fe40008000000 */
[----:B------:R-:W-:-:S02]  /*25e0*/  USEL UR13, UR13, URZ, UP0 ;  /* 0x0000003f0d0d7287 */ /* 0x000fc40008000000 */
[----:B------:R-:W-:Y:S02]  /*25f0*/  USEL UR9, UR9, URZ, UP1 ;  /* 0x0000003f09097287 */ /* 0x000fe40008800000 */
[----:B------:R-:W-:Y:S01]  /*2600*/  LOP3.LUT R5, R5, UR4, RZ, 0x3c, !PT ;  /* 0x0000000405057c12 */ /* 0x000fe2000f8e3cff */
[----:B------:R-:W-:Y:S09]  /*2610*/  @P1 BRA `(.L_x_25) ;  /* 0xfffffff400b41947 */ /* 0x000ff2000383ffff */
.L_x_18:
[----:B01----:R-:W0:Y:S02]  /*2620*/  LDC R0, c[0x0][0x28c] ;  /* 0x0000a300ff007b82 */ /* 0x003e240000000800 */
[----:B0-----:R-:W-:-:S13]  /*2630*/  ISETP.GE.AND P1, PT, R0, 0x1, PT ;  /* 0x000000010000780c */ /* 0x001fda0003f26270 */
[----:B------:R-:W-:Y:S05]  /*2640*/  @!P1 BRA `(.L_x_26) ;  /* 0x0000000000409947 */ /* 0x000fea0003800000 */
[----:B------:R-:W-:Y:S05]  /*2650*/  @!P0 BRA `(.L_x_27) ;  /* 0x0000000000048947 */ /* 0x000fea0003800000 */
[----:B------:R-:W-:Y:S01]  /*2660*/  BPT.TRAP 0x1 ;  /* 0x000000040000795c */ /* 0x000fe20000300000 */
.L_x_27:
[----:B------:R-:W0:Y:S01]  /*2670*/  S2UR UR7, SR_CgaCtaId ;  /* 0x00000000000779c3 */ /* 0x000e220000008800 */
[----:B------:R-:W-:Y:S01]  /*2680*/  UIADD3 UR6, UR44, UR42, URZ ;  /* 0x0000002a2c067290 */ /* 0x000fe2000fffe03f */
[----:B------:R-:W-:-:S03]  /*2690*/  ISETP.GT.U32.AND P0, PT, R18, 0x1, PT ;  /* 0x000000011200780c */ /* 0x000fc60003f04070 */
[----:B------:R-:W-:-:S04]  /*26a0*/  UIMAD.WIDE.U32 UR4, UR6, -0x33333333, URZ ;  /* 0xcccccccd060478a5 */ /* 0x000fc8000f8e003f */
[----:B------:R-:W-:-:S03]  /*26b0*/  USHF.R.U32.HI UR4, URZ, 0x2, UR5 ;  /* 0x000000023f047899 */ /* 0x000fc60008011605 */
[----:B------:R-:W-:Y:S01]  /*26c0*/  UMOV UR5, 0x400 ;  /* 0x0000040000057882 */ /* 0x000fe20000000000 */
[----:B------:R-:W-:Y:S02]  /*26d0*/  UIMAD UR6, UR4, -0x5, UR6 ;  /* 0xfffffffb040678a4 */ /* 0x000fe4000f8e0206 */
[----:B0-----:R-:W-:-:S04]  /*26e0*/  ULEA UR5, UR7, UR5, 0x18 ;  /* 0x0000000507057291 */ /* 0x001fc8000f8ec03f */
[----:B------:R-:W-:-:S04]  /*26f0*/  ULEA UR6, UR6, UR5, 0x3 ;  /* 0x0000000506067291 */ /* 0x000fc8000f8e183f */
[----:B------:R-:W-:-:S04]  /*2700*/  UIADD3 UR6, UR6, 0x28, URZ ;  /* 0x0000002806067890 */ /* 0x000fc8000fffe03f */
[----:B------:R-:W-:-:S09]  /*2710*/  UPRMT UR6, URZ, 0x654, UR6 ;  /* 0x000006543f067896 */ /* 0x000fd20008000006 */
[----:B------:R-:W-:Y:S01]  /*2720*/  SYNCS.ARRIVE.TRANS64.RED.A1T0 RZ, [UR6], RZ ;  /* 0x000000ffffff79a7 */ /* 0x000fe20008100406 */
[----:B------:R-:W-:Y:S05]  /*2730*/  @P0 BRA `(.L_x_26) ;  /* 0x0000000000040947 */ /* 0x000fea0003800000 */
[----:B------:R-:W-:Y:S01]  /*2740*/  BPT.TRAP 0x1 ;  /* 0x000000040000795c */ /* 0x000fe20000300000 */
.L_x_26:
[----:B------:R-:W-:Y:S01]  /*2750*/  IMAD.SHL.U32 R6, R100, 0x80, RZ ;  /* 0x0000008064067824 */ /* 0x000fe200078e00ff */
[----:B------:R-:W-:Y:S01]  /*2760*/  UIADD3 UR42, UR43, UR42, URZ ;  /* 0x0000002a2b2a7290 */ /* 0x000fe2000fffe03f */
[----:B------:R-:W-:Y:S01]  /*2770*/  SHF.R.S32.HI R11, RZ, 0x1f, R99 ;  /* 0x0000001fff0b7819 */ /* 0x000fe20000011463 */
[----:B------:R-:W-:Y:S01]  /*2780*/  UISETP.GE.U32.AND UP1, UPT, UR43, 0x5, UPT ;  /* 0x000000052b00788c */ /* 0x000fe2000bf26070 */
[----:B------:R-:W-:Y:S01]  /*2790*/  IMAD.SHL.U32 R10, R101, 0x80, RZ ;  /* 0x00000080650a7824 */ /* 0x000fe200078e00ff */
[----:B------:R-:W-:Y:S01]  /*27a0*/  ULDC UR7, c[0x0][0x288] ;  /* 0x0000a20000077ab9 */ /* 0x000fe20000000800 */
[C---:B------:R-:W-:Y:S01]  /*27b0*/  LOP3.LUT R8, R6.reuse, 0x6, R93, 0xf8, !PT ;  /* 0x0000000606087812 */ /* 0x040fe200078ef85d */
[----:B------:R-:W-:Y:S01]  /*27c0*/  UISETP.GT.U32.AND UP0, UPT, UR42, 0x4, UPT ;  /* 0x000000042a00788c */ /* 0x000fe2000bf04070 */
[----:B------:R-:W-:Y:S01]  /*27d0*/  ISETP.GE.AND P0, PT, R6, UR7, PT ;  /* 0x0000000706007c0c */ /* 0x000fe2000bf06270 */
[----:B------:R-:W-:Y:S01]  /*27e0*/  ULDC.64 UR4, c[0x0][0x5d0] ;  /* 0x0001740000047ab9 */ /* 0x000fe20000000a00 */
[--C-:B------:R-:W-:Y:S01]  /*27f0*/  SHF.R.S32.HI R9, RZ, 0x1f, R8.reuse ;  /* 0x0000001fff097819 */ /* 0x100fe20000011408 */
[----:B------:R-:W-:Y:S01]  /*2800*/  ULDC UR10, c[0x0][0x284] ;  /* 0x0000a100000a7ab9 */ /* 0x000fe20000000800 */
[----:B------:R-:W-:Y:S01]  /*2810*/  IMAD R0, R11, UR4, RZ ;  /* 0x000000040b007c24 */ /* 0x000fe2000f8e02ff */
[----:B------:R-:W-:Y:S01]  /*2820*/  UISETP.LT.U32.AND UP0, UPT, UR43, 0x5, UP0 ;  /* 0x000000052b00788c */ /* 0x000fe20008701070 */
[----:B------:R-:W-:Y:S01]  /*2830*/  ISETP.GE.OR P0, PT, R10, UR10, P0 ;  /* 0x0000000a0a007c0c */ /* 0x000fe20008706670 */
[----:B------:R-:W-:Y:S01]  /*2840*/  IMAD.WIDE.U32 R4, R99, UR4, R8 ;  /* 0x0000000463047c25 */ /* 0x000fe2000f8e0008 */
[----:B------:R-:W-:Y:S01]  /*2850*/  ULDC.64 UR8, c[0x0][0x5c8] ;  /* 0x0001720000087ab9 */ /* 0x000fe20000000a00 */
[----:B------:R-:W-:-:S02]  /*2860*/  USEL UR6, URZ, 0x1, !UP0 ;  /* 0x000000013f067887 */ /* 0x000fc4000c000000 */
[----:B------:R-:W-:Y:S01]  /*2870*/  IMAD R3, R99, UR5, R0 ;  /* 0x0000000563037c24 */ /* 0x000fe2000f8e0200 */
[----:B------:R-:W-:Y:S01]  /*2880*/  @UP1 UIMAD.WIDE.U32 UR4, UR42, -0x33333333, URZ ;  /* 0xcccccccd2a0418a5 */ /* 0x000fe2000f8e003f */
[----:B------:R-:W-:Y:S01]  /*2890*/  IMAD.WIDE R100, R101, 0x80, R22 ;  /* 0x0000008065647825 */ /* 0x000fe200078e0216 */
[----:B------:R-:W-:Y:S02]  /*28a0*/  ULOP3.LUT UR36, UR36, UR6, URZ, 0x3c, !UPT ;  /* 0x0000000624247292 */ /* 0x000fe4000f8e3c3f */
[----:B------:R-:W-:Y:S01]  /*28b0*/  @UP1 USHF.R.U32.HI UR4, URZ, 0x2, UR5 ;  /* 0x000000023f041899 */ /* 0x000fe20008011605 */
[----:B------:R-:W-:Y:S02]  /*28c0*/  IMAD.IADD R5, R5, 0x1, R3 ;  /* 0x0000000105057824 */ /* 0x000fe400078e0203 */
[----:B------:R-:W-:Y:S01]  /*28d0*/  IMAD R3, R101, UR8, RZ ;  /* 0x0000000865037c24 */ /* 0x000fe2000f8e02ff */
[----:B------:R-:W-:Y:S01]  /*28e0*/  @UP1 ULOP3.LUT UR36, UR36, 0x1, UR4, 0x78, !UPT ;  /* 0x0000000124241892 */ /* 0x000fe2000f8e7804 */
[----:B------:R-:W-:-:S04]  /*28f0*/  IMAD.WIDE.U32 R102, R100, UR8, R4 ;  /* 0x0000000864667c25 */ /* 0x000fc8000f8e0004 */
[----:B------:R-:W-:Y:S02]  /*2900*/  IMAD R7, R100, UR9, R3 ;  /* 0x0000000964077c24 */ /* 0x000fe4000f8e0203 */
[----:B------:R-:W-:Y:S01]  /*2910*/  IMAD.MOV.U32 R0, RZ, RZ, -0x1 ;  /* 0xffffffffff007424 */ /* 0x000fe200078e00ff */
[----:B------:R-:W-:Y:S06]  /*2920*/  @P0 BRA `(.L_x_28) ;  /* 0x0000004000100947 */ /* 0x000fec0003800000 */
[----:B-----5:R-:W-:Y:S01]  /*2930*/  FSETP.NEU.AND P1, PT, R88, RZ, PT ;  /* 0x000000ff5800720b */ /* 0x020fe20003f2d000 */
[----:B------:R-:W-:Y:S01]  /*2940*/  IMAD.IADD R4, R89, 0x1, -R6 ;  /* 0x0000000159047824 */ /* 0x000fe200078e0a06 */
[----:B------:R-:W-:Y:S01]  /*2950*/  BSSY B0, `(.L_x_28) ;  /* 0x0000401000007945 */ /* 0x000fe20003800000 */
[----:B------:R-:W-:Y:S02]  /*2960*/  IMAD.IADD R3, R97, 0x1, -R10 ;  /* 0x0000000161037824 */ /* 0x000fe400078e0a0a */
[----:B------:R-:W-:Y:S01]  /*2970*/  IMAD.IADD R113, R103, 0x1, R7 ;  /* 0x0000000167717824 */ /* 0x000fe200078e0207 */
[----:B------:R-:W-:-:S04]  /*2980*/  ISETP.GT.AND P0, PT, R4, RZ, PT ;  /* 0x000000ff0400720c */ /* 0x000fc80003f04270 */
[----:B------:R-:W-:-:S03]  /*2990*/  ISETP.GT.AND P2, PT, R3, RZ, P0 ;  /* 0x000000ff0300720c */ /* 0x000fc60000744270 */
[----:B------:R-:W-:Y:S10]  /*29a0*/  @!P1 BRA `(.L_x_29) ;  /* 0x0000002c001c9947 */ /* 0x000ff40003800000 */
[----:B------:R-:W0:Y:S01]  /*29b0*/  LDC.64 R106, c[0x0][0x5b8] ;  /* 0x00016e00ff6a7b82 */ /* 0x000e220000000a00 */
[----:B------:R-:W-:-:S07]  /*29c0*/  ULDC.64 UR4, c[0x0][0x5c0] ;  /* 0x0001700000047ab9 */ /* 0x000fce0000000a00 */
[----:B------:R-:W1:Y:S08]  /*29d0*/  LDC.64 R108, c[0x0][0x5b0] ;  /* 0x00016c00ff6c7b82 */ /* 0x000e700000000a00 */
[----:B------:R-:W2:Y:S01]  /*29e0*/  LDC.64 R110, c[0x0][0x5a8] ;  /* 0x00016a00ff6e7b82 */ /* 0x000ea20000000a00 */
[-C--:B0-----:R-:W-:Y:S02]  /*29f0*/  IMAD R6, R11, R106.reuse, RZ ;  /* 0x0000006a0b067224 */ /* 0x081fe400078e02ff */
[----:B------:R-:W-:-:S04]  /*2a00*/  IMAD.WIDE.U32 R104, R99, R106, R8 ;  /* 0x0000006a63687225 */ /* 0x000fc800078e0008 */
[----:B------:R-:W-:Y:S02]  /*2a10*/  IMAD R103, R99, R107, R6 ;  /* 0x0000006b63677224 */ /* 0x000fe400078e0206 */
[-C--:B-1----:R-:W-:Y:S02]  /*2a20*/  IMAD R5, R101, R108.reuse, RZ ;  /* 0x0000006c65057224 */ /* 0x082fe400078e02ff */
[----:B------:R-:W-:Y:S02]  /*2a30*/  IMAD.IADD R13, R105, 0x1, R103 ;  /* 0x00000001690d7824 */ /* 0x000fe400078e0267 */
[----:B------:R-:W-:Y:S02]  /*2a40*/  IMAD.MOV.U32 R12, RZ, RZ, R104 ;  /* 0x000000ffff0c7224 */ /* 0x000fe400078e0068 */
[C---:B------:R-:W-:Y:S02]  /*2a50*/  IMAD R101, R100.reuse, R109, R5 ;  /* 0x0000006d64657224 */ /* 0x040fe400078e0205 */
[----:B------:R-:W-:-:S04]  /*2a60*/  IMAD.WIDE.U32 R6, R100, R108, R12 ;  /* 0x0000006c64067225 */ /* 0x000fc800078e000c */
[----:B------:R-:W-:Y:S01]  /*2a70*/  IMAD.IADD R5, R7, 0x1, R101 ;  /* 0x0000000107057824 */ /* 0x000fe200078e0265 */
[----:B--2---:R-:W-:-:S04]  /*2a80*/  LEA R14, P1, R6, R110, 0x2 ;  /* 0x0000006e060e7211 */ /* 0x004fc800078210ff */
[----:B------:R-:W-:-:S05]  /*2a90*/  LEA.HI.X R15, R6, R111, R5, 0x2, P1 ;  /* 0x0000006f060f7211 */ /* 0x000fca00008f1405 */
[----:B------:R0:W2:Y:S01]  /*2aa0*/  @P2 LDG.E.LTC128B R5, desc[UR40][R14.64] ;  /* 0x000000280e052981 */ /* 0x0000a2000c1e1920 */
[----:B------:R-:W-:Y:S01]  /*2ab0*/  LEA R10, P3, R102, UR4, 0x2 ;  /* 0x00000004660a7c11 */ /* 0x000fe2000f8610ff */
[----:B------:R-:W-:Y:S01]  /*2ac0*/  IMAD.WIDE.U32 R6, R100, R108, R8 ;  /* 0x0000006c64067225 */ /* 0x000fe200078e0008 */
[----:B------:R-:W-:Y:S01]  /*2ad0*/  ISETP.GT.AND P1, PT, R4, 0x1, PT ;  /* 0x000000010400780c */ /* 0x000fe20003f24270 */
[----:B------:R-:W-:Y:S02]  /*2ae0*/  BSSY B1, `(.L_x_30) ;  /* 0x0000012000017945 */ /* 0x000fe40003800000 */
[----:B------:R-:W-:Y:S02]  /*2af0*/  IMAD.IADD R7, R101, 0x1, R7 ;  /* 0x0000000165077824 */ /* 0x000fe400078e0207 */
[----:B------:R-:W-:Y:S01]  /*2b00*/  IMAD.WIDE.U32 R20, R99, R106, R6 ;  /* 0x0000006a63147225 */ /* 0x000fe200078e0006 */
[----:B0-----:R-:W-:-:S03]  /*2b10*/  SHF.L.U64.HI R15, R108, 0x3, R109 ;  /* 0x000000036c0f7819 */ /* 0x001fc6000001026d */
[----:B------:R-:W-:Y:S01]  /*2b20*/  IMAD.IADD R7, R103, 0x1, R21 ;  /* 0x0000000167077824 */ /* 0x000fe200078e0215 */
[----:B------:R-:W-:Y:S01]  /*2b30*/  LEA R6, P4, R20, R110, 0x2 ;  /* 0x0000006e14067211 */ /* 0x000fe200078810ff */
[----:B------:R-:W-:-:S03]  /*2b40*/  IMAD.SHL.U32 R14, R108, 0x8, RZ ;  /* 0x000000086c0e7824 */ /* 0x000fc600078e00ff */
[----:B------:R-:W-:Y:S01]  /*2b50*/  LEA.HI.X R7, R20, R111, R7, 0x2, P4 ;  /* 0x0000006f14077211 */ /* 0x000fe200020f1407 */
[----:B------:R-:W-:Y:S01]  /*2b60*/  IMAD.WIDE.U32 R20, R100, R108, R14 ;  /* 0x0000006c64147225 */ /* 0x000fe200078e000e */
[----:B--2---:R-:W-:-:S05]  /*2b70*/  LOP3.LUT R11, R5, 0xffffe000, RZ, 0xc0, !PT ;  /* 0xffffe000050b7812 */ /* 0x004fca00078ec0ff */
[----:B------:R-:W-:-:S04]  /*2b80*/  FMUL R11, R11, R88 ;  /* 0x000000580b0b7220 */ /* 0x000fc80000400000 */
[----:B------:R-:W-:Y:S01]  /*2b90*/  FFMA R107, R24, R19, R11 ;  /* 0x00000013186b7223 */ /* 0x000fe2000000000b */
[----:B------:R-:W-:Y:S02]  /*2ba0*/  LEA.HI.X R11, R102, UR5, R113, 0x2, P3 ;  /* 0x00000005660b7c11 */ /* 0x000fe400098f1471 */
[----:B------:R-:W-:Y:S02]  /*2bb0*/  ISETP.GT.AND P3, PT, R3, RZ, P1 ;  /* 0x000000ff0300720c */ /* 0x000fe40000f64270 */
[----:B------:R-:W-:-:S05]  /*2bc0*/  F2FP.TF32.F32.PACK_B R107, R107 ;  /* 0x0000006bff6b723e */ /* 0x000fca00024050ff */
[----:B------:R0:W-:Y:S06]  /*2bd0*/  @P2 STG.E desc[UR40][R10.64], R107 ;  /* 0x0000006b0a002986 */ /* 0x0001ec000c101928 */
[----:B------:R-:W-:Y:S05]  /*2be0*/  @!P3 BRA `(.L_x_31) ;  /* 0x000000000004b947 */ /* 0x000fea0003800000 */
[----:B------:R1:W5:Y:S02]  /*2bf0*/  LDG.E.LTC128B R5, desc[UR40][R6.64+0x4] ;  /* 0x0000042806057981 */ /* 0x000364000c1e1920 */
.L_x_31:
[----:B------:R-:W-:Y:S05]  /*2c00*/  BSYNC B1 ;  /* 0x0000000000017941 */ /* 0x000fea0003800000 */
.L_x_30:
[----:B-----5:R-:W-:Y:S01]  /*2c10*/  LOP3.LUT R15, R5, 0xffffe000, RZ, 0xc0, !PT ;  /* 0xffffe000050f7812 */ /* 0x020fe200078ec0ff */
[----:B------:R-:W-:Y:S01]  /*2c20*/  IMAD.IADD R101, R101, 0x1, R21 ;  /* 0x0000000165657824 */ /* 0x000fe200078e0215 */
[----:B------:R-:W-:Y:S01]  /*2c30*/  IADD3 R104, P2, R104, R20, RZ ;  /* 0x0000001468687210 */ /* 0x000fe20007f5e0ff */
[----:B------:R-:W-:Y:S01]  /*2c40*/  IMAD.MOV.U32 R24, RZ, RZ, R5 ;  /* 0x000000ffff187224 */ /* 0x000fe200078e0005 */
[----:B------:R-:W-:Y:S01]  /*2c50*/  ISETP.GT.AND P0, PT, R3, 0x8, P0 ;  /* 0x000000080300780c */ /* 0x000fe20000704270 */
[----:B------:R-:W-:Y:S02]  /*2c60*/  FMUL R12, R15, R88 ;  /* 0x000000580f0c7220 */ /* 0x000fe40000400000 */
[----:B------:R-:W-:Y:S01]  /*2c70*/  IMAD.X R13, R101, 0x1, R13, P2 ;  /* 0x00000001650d7824 */ /* 0x000fe200010e060d */
[----:B------:R-:W-:Y:S01]  /*2c80*/  LEA R14, P2, R104, R110, 0x2 ;  /* 0x0000006e680e7211 */ /* 0x000fe200078410ff */
[----:B------:R-:W-:-:S03]  /*2c90*/  FFMA R25, R25, R19, R12 ;  /* 0x0000001319197223 */ /* 0x000fc6000000000c */
[----:B------:R-:W-:Y:S02]  /*2ca0*/  LEA.HI.X R15, R104, R111, R13, 0x2, P2 ;  /* 0x0000006f680f7211 */ /* 0x000fe400010f140d */
[----:B------:R-:W-:-:S05]  /*2cb0*/  F2FP.TF32.F32.PACK_B R25, R25 ;  /* 0x00000019ff19723e */ /* 0x000fca00024050ff */
[----:B------:R2:W-:Y:S04]  /*2cc0*/  @P3 STG.E desc[UR40][R10.64+0x4], R25 ;  /* 0x000004190a003986 */ /* 0x0005e8000c101928 */
[----:B------:R-:W3:Y:S01]  /*2cd0*/  @P0 LDG.E.LTC128B R24, desc[UR40][R14.64] ;  /* 0x000000280e180981 */ /* 0x000ee2000c1e1920 */
[----:B------:R-:W-:Y:S01]  /*2ce0*/  IADD3 R20, P2, R8, R20, RZ ;  /* 0x0000001408147210 */ /* 0x000fe20007f5e0ff */
[----:B------:R-:W-:Y:S01]  /*2cf0*/  BSSY B1, `(.L_x_32) ;  /* 0x0000011000017945 */ /* 0x000fe20003800000 */
[----:B------:R-:W-:-:S03]  /*2d00*/  ISETP.GT.AND P1, PT, R3, 0x8, P1 ;  /* 0x000000080300780c */ /* 0x000fc60000f24270 */
[----:B------:R-:W-:Y:S01]  /*2d10*/  IMAD.X R21, R9, 0x1, R101, P2 ;  /* 0x0000000109157824 */ /* 0x000fe200010e0665 */
[C---:B------:R-:W-:Y:S02]  /*2d20*/  SHF.L.U64.HI R9, R92.reuse, 0x2, R91 ;  /* 0x000000025c097819 */ /* 0x040fe4000001025b */
[----:B------:R-:W-:Y:S01]  /*2d30*/  LEA R12, P2, R92, R10, 0x2 ;  /* 0x0000000a5c0c7211 */ /* 0x000fe200078410ff */
[----:B------:R-:W-:-:S04]  /*2d40*/  IMAD.WIDE.U32 R20, R99, R106, R20 ;  /* 0x0000006a63147225 */ /* 0x000fc800078e0014 */
[----:B------:R-:W-:Y:S01]  /*2d50*/  IMAD.X R13, R9, 0x1, R11, P2 ;  /* 0x00000001090d7824 */ /* 0x000fe200010e060b */
[----:B------:R-:W-:Y:S02]  /*2d60*/  LEA R8, P3, R20, R110, 0x2 ;  /* 0x0000006e14087211 */ /* 0x000fe400078610ff */
[----:B---3--:R-:W-:-:S05]  /*2d70*/  LOP3.LUT R5, R24, 0xffffe000, RZ, 0xc0, !PT ;  /* 0xffffe00018057812 */ /* 0x008fca00078ec0ff */
[----:B------:R-:W-:-:S04]  /*2d80*/  FMUL R5, R5, R88 ;  /* 0x0000005805057220 */ /* 0x000fc80000400000 */
[----:B------:R-:W-:Y:S01]  /*2d90*/  FFMA R99, R26, R19, R5 ;  /* 0x000000131a637223 */ /* 0x000fe20000000005 */
[----:B------:R-:W-:-:S04]  /*2da0*/  IMAD.IADD R5, R103, 0x1, R21 ;  /* 0x0000000167057824 */ /* 0x000fc800078e0215 */
[----:B------:R-:W-:Y:S02]  /*2db0*/  F2FP.TF32.F32.PACK_B R99, R99 ;  /* 0x00000063ff63723e */ /* 0x000fe400024050ff */
[----:B------:R-:W-:-:S03]  /*2dc0*/  LEA.HI.X R9, R20, R111, R5, 0x2, P3 ;  /* 0x0000006f14097211 */ /* 0x000fc600018f1405 */
[----:B------:R2:W-:Y:S01]  /*2dd0*/  @P0 STG.E desc[UR40][R12.64], R99 ;  /* 0x000000630c000986 */ /* 0x0005e2000c101928 */
[----:B------:R-:W-:Y:S05]  /*2de0*/  @!P1 BRA `(.L_x_33) ;  /* 0x0000000000049947 */ /* 0x000fea0003800000 */
[----:B------:R3:W5:Y:S02]  /*2df0*/  LDG.E.LTC128B R24, desc[UR40][R8.64+0x4] ;  /* 0x0000042808187981 */ /* 0x000764000c1e1920 */
.L_x_33:
[----:B------:R-:W-:Y:S05]  /*2e00*/  BSYNC B1 ;  /* 0x0000000000017941 */ /* 0x000fea0003800000 */
.L_x_32:
[----:B-----5:R-:W-:Y:S01]  /*2e10*/  LOP3.LUT R5, R24, 0xffffe000, RZ, 0xc0, !PT ;  /* 0xffffe00018057812 */ /* 0x020fe200078ec0ff */
[----:B------:R-:W-:Y:S01]  /*2e20*/  BSSY B1, `(.L_x_34) ;  /* 0x0000009000017945 */ /* 0x000fe20003800000 */
[----:B------:R-:W-:-:S03]  /*2e30*/  ISETP.GT.AND P0, PT, R4, 0x8, PT ;  /* 0x000000080400780c */ /* 0x000fc60003f04270 */
[----:B------:R-:W-:Y:S01]  /*2e40*/  FMUL R14, R5, R88 ;  /* 0x00000058050e7220 */ /* 0x000fe20000400000 */
[----:B------:R-:W-:-:S03]  /*2e50*/  ISETP.GT.AND P2, PT, R3, RZ, P0 ;  /* 0x000000ff0300720c */ /* 0x000fc60000744270 */
[----:B------:R-:W-:-:S05]  /*2e60*/  FFMA R27, R27, R19, R14 ;  /* 0x000000131b1b7223 */ /* 0x000fca000000000e */
[----:B------:R-:W-:-:S05]  /*2e70*/  F2FP.TF32.F32.PACK_B R27, R27 ;  /* 0x0000001bff1b723e */ /* 0x000fca00024050ff */
[----:B------:R4:W-:Y:S01]  /*2e80*/  @P1 STG.E desc[UR40][R12.64+0x4], R27 ;  /* 0x0000041b0c001986 */ /* 0x0009e2000c101928 */
[----:B------:R-:W-:Y:S05]  /*2e90*/  @!P2 BRA `(.L_x_35) ;  /* 0x000000000004a947 */ /* 0x000fea0003800000 */
[----:B------:R0:W5:Y:S02]  /*2ea0*/  LDG.E.LTC128B R24, desc[UR40][R6.64+0x20] ;  /* 0x0000202806187981 */ /* 0x000164000c1e1920 */
.L_x_35:
[----:B------:R-:W-:Y:S05]  /*2eb0*/  BSYNC B1 ;  /* 0x0000000000017941 */ /* 0x000fea0003800000 */
.L_x_34:
        /* <DEDUP_REMOVED lines=10> */
.L_x_37:
[----:B------:R-:W-:Y:S05]  /*2f60*/  BSYNC B1 ;  /* 0x0000000000017941 */ /* 0x000fea0003800000 */
.L_x_36:
[----:B0----5:R-:W-:Y:S01]  /*2f70*/  LOP3.LUT R5, R24, 0xffffe000, RZ, 0xc0, !PT ;  /* 0xffffe00018057812 */ /* 0x021fe200078ec0ff */
[----:B------:R-:W-:Y:S01]  /*2f80*/  BSSY B1, `(.L_x_38) ;  /* 0x0000008000017945 */ /* 0x000fe20003800000 */
[----:B------:R-:W-:-:S03]  /*2f90*/  ISETP.GT.AND P0, PT, R3, 0x8, P0 ;  /* 0x000000080300780c */ /* 0x000fc60000704270 */
[----:B------:R-:W-:-:S04]  /*2fa0*/  FMUL R14, R5, R88 ;  /* 0x00000058050e7220 */ /* 0x000fc80000400000 */
[----:B------:R-:W-:-:S05]  /*2fb0*/  FFMA R29, R29, R19, R14 ;  /* 0x000000131d1d7223 */ /* 0x000fca000000000e */
[----:B------:R-:W-:-:S05]  /*2fc0*/  F2FP.TF32.F32.PACK_B R29, R29 ;  /* 0x0000001dff1d723e */ /* 0x000fca00024050ff */
[----:B------:R0:W-:Y:S01]  /*2fd0*/  @P3 STG.E desc[UR40][R10.64+0x24], R29 ;  /* 0x0000241d0a003986 */ /* 0x0001e2000c101928 */
[----:B------:R-:W-:Y:S05]  /*2fe0*/  @!P0 BRA `(.L_x_39) ;  /* 0x0000000000048947 */ /* 0x000fea0003800000 */
[----:B------:R0:W5:Y:S02]  /*2ff0*/  LDG.E.LTC128B R24, desc[UR40][R8.64+0x20] ;  /* 0x0000202808187981 */ /* 0x000164000c1e1920 */
.L_x_39:
[----:B------:R-:W-:Y:S05]  /*3000*/  BSYNC B1 ;  /* 0x0000000000017941 */ /* 0x000fea0003800000 */
.L_x_38:
[----:B-----5:R-:W-:Y:S01]  /*3010*/  LOP3.LUT R5, R24, 0xffffe000, RZ, 0xc0, !PT ;  /* 0xffffe00018057812 */ /* 0x020fe200078ec0ff */
        /* <DEDUP_REMOVED lines=8> */
.L_x_41:
[----:B------:R-:W-:Y:S05]  /*30a0*/  BSYNC B1 ;  /* 0x0000000000017941 */ /* 0x000fea0003800000 */
.L_x_40:
[----:B0----5:R-:W-:Y:S01]  /*30b0*/  LOP3.LUT R5, R24, 0xffffe000, RZ, 0xc0, !PT ;  /* 0xffffe00018057812 */ /* 0x021fe200078ec0ff */
        /* <DEDUP_REMOVED lines=9> */
.L_x_43:
[----:B------:R-:W-:Y:S05]  /*3150*/  BSYNC B1 ;  /* 0x0000000000017941 */ /* 0x000fea0003800000 */
.L_x_42:
        /* <DEDUP_REMOVED lines=10> */
.L_x_45:
[----:B------:R-:W-:Y:S05]  /*3200*/  BSYNC B1 ;  /* 0x0000000000017941 */ /* 0x000fea0003800000 */
.L_x_44:
        /* <DEDUP_REMOVED lines=9> */
.L_x_47:
[----:B------:R-:W-:Y:S05]  /*32a0*/  BSYNC B1 ;  /* 0x0000000000017941 */ /* 0x000fea0003800000 */
.L_x_46:
        /* <DEDUP_REMOVED lines=9> */
.L_x_49:
[----:B------:R-:W-:Y:S05]  /*3340*/  BSYNC B1 ;  /* 0x0000000000017941 */ /* 0x000fea0003800000 */
.L_x_48:
        /* <DEDUP_REMOVED lines=10> */
.L_x_51:
[----:B------:R-:W-:Y:S05]  /*33f0*/  BSYNC B1 ;  /* 0x0000000000017941 */ /* 0x000fea0003800000 */
.L_x_50:
        /* <DEDUP_REMOVED lines=10> */
.L_x_53:
[----:B------:R-:W-:Y:S05]  /*34a0*/  BSYNC B1 ;  /* 0x0000000000017941 */ /* 0x000fea0003800000 */
.L_x_52:
        /* <DEDUP_REMOVED lines=9> */
.L_x_55:
[----:B------:R-:W-:Y:S05]  /*3540*/  BSYNC B1 ;  /* 0x0000000000017941 */ /* 0x000fea0003800000 */
.L_x_54:
        /* <DEDUP_REMOVED lines=9> */
.L_x_57:
[----:B------:R-:W-:Y:S05]  /*35e0*/  BSYNC B1 ;  /* 0x0000000000017941 */ /* 0x000fea0003800000 */
.L_x_56:
        /* <DEDUP_REMOVED lines=10> */
.L_x_59:
[----:B------:R-:W-:Y:S05]  /*3690*/  BSYNC B1 ;  /* 0x0000000000017941 */ /* 0x000fea0003800000 */
.L_x_58:
        /* <DEDUP_REMOVED lines=10> */
.L_x_61:
[----:B------:R-:W-:Y:S05]  /*3740*/  BSYNC B1 ;  /* 0x0000000000017941 */ /* 0x000fea0003800000 */
.L_x_60:
        /* <DEDUP_REMOVED lines=9> */
.L_x_63:
[----:B------:R-:W-:Y:S05]  /*37e0*/  BSYNC B1 ;  /* 0x0000000000017941 */ /* 0x000fea0003800000 */
.L_x_62:
        /* <DEDUP_REMOVED lines=9> */
.L_x_65:
[----:B------:R-:W-:Y:S05]  /*3880*/  BSYNC B1 ;  /* 0x0000000000017941 */ /* 0x000fea0003800000 */
.L_x_64:
        /* <DEDUP_REMOVED lines=10> */
.L_x_67:
[----:B------:R-:W-:Y:S05]  /*3930*/  BSYNC B1 ;  /* 0x0000000000017941 */ /* 0x000fea0003800000 */
.L_x_66:
        /* <DEDUP_REMOVED lines=10> */
.L_x_69:
[----:B------:R-:W-:Y:S05]  /*39e0*/  BSYNC B1 ;  /* 0x0000000000017941 */ /* 0x000fea0003800000 */
.L_x_68:
        /* <DEDUP_REMOVED lines=9> */
.L_x_71:
[----:B------:R-:W-:Y:S05]  /*3a80*/  BSYNC B1 ;  /* 0x0000000000017941 */ /* 0x000fea0003800000 */
.L_x_70:
        /* <DEDUP_REMOVED lines=9> */
.L_x_73:
[----:B------:R-:W-:Y:S05]  /*3b20*/  BSYNC B1 ;  /* 0x0000000000017941 */ /* 0x000fea0003800000 */
.L_x_72:
        /* <DEDUP_REMOVED lines=10> */
.L_x_75:
[----:B------:R-:W-:Y:S05]  /*3bd0*/  BSYNC B1 ;  /* 0x0000000000017941 */ /* 0x000fea0003800000 */
.L_x_74:
        /* <DEDUP_REMOVED lines=10> */
.L_x_77:
[----:B------:R-:W-:Y:S05]  /*3c80*/  BSYNC B1 ;  /* 0x0000000000017941 */ /* 0x000fea0003800000 */
.L_x_76:
        /* <DEDUP_REMOVED lines=9> */
.L_x_79:
[----:B------:R-:W-:Y:S05]  /*3d20*/  BSYNC B1 ;  /* 0x0000000000017941 */ /* 0x000fea0003800000 */
.L_x_78:
        /* <DEDUP_REMOVED lines=9> */
.L_x_81:
[----:B------:R-:W-:Y:S05]  /*3dc0*/  BSYNC B1 ;  /* 0x0000000000017941 */ /* 0x000fea0003800000 */
.L_x_80:
        /* <DEDUP_REMOVED lines=10> */
.L_x_83:
[----:B------:R-:W-:Y:S05]  /*3e70*/  BSYNC B1 ;  /* 0x0000000000017941 */ /* 0x000fea0003800000 */
.L_x_82:
        /* <DEDUP_REMOVED lines=10> */
.L_x_85:
[----:B------:R-:W-:Y:S05]  /*3f20*/  BSYNC B1 ;  /* 0x0000000000017941 */ /* 0x000fea0003800000 */
.L_x_84:
        /* <DEDUP_REMOVED lines=9> */
.L_x_87:
[----:B------:R-:W-:Y:S05]  /*3fc0*/  BSYNC B1 ;  /* 0x0000000000017941 */ /* 0x000fea0003800000 */
.L_x_86:
        /* <DEDUP_REMOVED lines=9> */
.L_x_89:
[----:B------:R-:W-:Y:S05]  /*4060*/  BSYNC B1 ;  /* 0x0000000000017941 */ /* 0x000fea0003800000 */
.L_x_88:
        /* <DEDUP_REMOVED lines=10> */
.L_x_91:
[----:B------:R-:W-:Y:S05]  /*4110*/  BSYNC B1 ;  /* 0x0000000000017941 */ /* 0x000fea0003800000 */
.L_x_90:
        /* <DEDUP_REMOVED lines=10> */
.L_x_93:
[----:B------:R-:W-:Y:S05]  /*41c0*/  BSYNC B1 ;  /* 0x0000000000017941 */ /* 0x000fea0003800000 */
.L_x_92:
        /* <DEDUP_REMOVED lines=9> */
.L_x_95:
[----:B------:R-:W-:Y:S05]  /*4260*/  BSYNC B1 ;  /* 0x0000000000017941 */ /* 0x000fea0003800000 */
.L_x_94:
        /* <DEDUP_REMOVED lines=9> */
.L_x_97:
[----:B------:R-:W-:Y:S05]  /*4300*/  BSYNC B1 ;  /* 0x0000000000017941 */ /* 0x000fea0003800000 */
.L_x_96:
        /* <DEDUP_REMOVED lines=10> */
.L_x_99:
[----:B------:R-:W-:Y:S05]  /*43b0*/  BSYNC B1 ;  /* 0x0000000000017941 */ /* 0x000fea0003800000 */
.L_x_98:
        /* <DEDUP_REMOVED lines=10> */
.L_x_101:
[----:B------:R-:W-:Y:S05]  /*4460*/  BSYNC B1 ;  /* 0x0000000000017941 */ /* 0x000fea0003800000 */
.L_x_100:
        /* <DEDUP_REMOVED lines=9> */
.L_x_103:
[----:B------:R-:W-:Y:S05]  /*4500*/  BSYNC B1 ;  /* 0x0000000000017941 */ /* 0x000fea0003800000 */
.L_x_102:
        /* <DEDUP_REMOVED lines=9> */
.L_x_105:
[----:B------:R-:W-:Y:S05]  /*45a0*/  BSYNC B1 ;  /* 0x0000000000017941 */ /* 0x000fea0003800000 */
.L_x_104:
        /* <DEDUP_REMOVED lines=10> */
.L_x_107:
[----:B------:R-:W-:Y:S05]  /*4650*/  BSYNC B1 ;  /* 0x0000000000017941 */ /* 0x000fea0003800000 */
.L_x_106:
        /* <DEDUP_REMOVED lines=10> */
.L_x_109:
[----:B------:R-:W-:Y:S05]  /*4700*/  BSYNC B1 ;  /* 0x0000000000017941 */ /* 0x000fea0003800000 */
.L_x_108:
        /* <DEDUP_REMOVED lines=9> */
.L_x_111:
[----:B------:R-:W-:Y:S05]  /*47a0*/  BSYNC B1 ;  /* 0x0000000000017941 */ /* 0x000fea0003800000 */
.L_x_110:
        /* <DEDUP_REMOVED lines=9> */
.L_x_113:
[----:B------:R-:W-:Y:S05]  /*4840*/  BSYNC B1 ;  /* 0x0000000000017941 */ /* 0x000fea0003800000 */
.L_x_112:
        /* <DEDUP_REMOVED lines=10> */
.L_x_115:
[----:B------:R-:W-:Y:S05]  /*48f0*/  BSYNC B1 ;  /* 0x0000000000017941 */ /* 0x000fea0003800000 */
.L_x_114:
        /* <DEDUP_REMOVED lines=10> */
.L_x_117:
[----:B------:R-:W-:Y:S05]  /*49a0*/  BSYNC B1 ;  /* 0x0000000000017941 */ /* 0x000fea0003800000 */
.L_x_116:
        /* <DEDUP_REMOVED lines=9> */
.L_x_119:
[----:B------:R-:W-:Y:S05]  /*4a40*/  BSYNC B1 ;  /* 0x0000000000017941 */ /* 0x000fea0003800000 */
.L_x_118:
        /* <DEDUP_REMOVED lines=9> */
.L_x_121:
[----:B------:R-:W-:Y:S05]  /*4ae0*/  BSYNC B1 ;  /* 0x0000000000017941 */ /* 0x000fea0003800000 */
.L_x_120:
        /* <DEDUP_REMOVED lines=10> */
.L_x_123:
[----:B------:R-:W-:Y:S05]  /*4b90*/  BSYNC B1 ;  /* 0x0000000000017941 */ /* 0x000fea0003800000 */
.L_x_122:
        /* <DEDUP_REMOVED lines=10> */
.L_x_125:
[----:B------:R-:W-:Y:S05]  /*4c40*/  BSYNC B1 ;  /* 0x0000000000017941 */ /* 0x000fea0003800000 */
.L_x_124:
        /* <DEDUP_REMOVED lines=9> */
.L_x_127:
[----:B------:R-:W-:Y:S05]  /*4ce0*/  BSYNC B1 ;  /* 0x0000000000017941 */ /* 0x000fea0003800000 */
.L_x_126:
        /* <DEDUP_REMOVED lines=9> */
.L_x_129:
[----:B------:R-:W-:Y:S05]  /*4d80*/  BSYNC B1 ;  /* 0x0000000000017941 */ /* 0x000fea0003800000 */
.L_x_128:
        /* <DEDUP_REMOVED lines=10> */
.L_x_131:
[----:B------:R-:W-:Y:S05]  /*4e30*/  BSYNC B1 ;  /* 0x0000000000017941 */ /* 0x000fea0003800000 */
.L_x_130:
        /* <DEDUP_REMOVED lines=10> */
.L_x_133:
[----:B------:R-:W-:Y:S05]  /*4ee0*/  BSYNC B1 ;  /* 0x0000000000017941 */ /* 0x000fea0003800000 */
.L_x_132:
        /* <DEDUP_REMOVED lines=9> */
.L_x_135:
[----:B------:R-:W-:Y:S05]  /*4f80*/  BSYNC B1 ;  /* 0x0000000000017941 */ /* 0x000fea0003800000 */
.L_x_134:
        /* <DEDUP_REMOVED lines=9> */
.L_x_137:
[----:B------:R-:W-:Y:S05]  /*5020*/  BSYNC B1 ;  /* 0x0000000000017941 */ /* 0x000fea0003800000 */
.L_x_136:
        /* <DEDUP_REMOVED lines=10> */
.L_x_139:
[----:B------:R-:W-:Y:S05]  /*50d0*/  BSYNC B1 ;  /* 0x0000000000017941 */ /* 0x000fea0003800000 */
.L_x_138:
        /* <DEDUP_REMOVED lines=10> */
.L_x_141:
[----:B------:R-:W-:Y:S05]  /*5180*/  BSYNC B1 ;  /* 0x0000000000017941 */ /* 0x000fea0003800000 */
.L_x_140:
        /* <DEDUP_REMOVED lines=9> */
.L_x_143:
[----:B------:R-:W-:Y:S05]  /*5220*/  BSYNC B1 ;  /* 0x0000000000017941 */ /* 0x000fea0003800000 */
.L_x_142:
        /* <DEDUP_REMOVED lines=9> */
.L_x_145:
[----:B------:R-:W-:Y:S05]  /*52c0*/  BSYNC B1 ;  /* 0x0000000000017941 */ /* 0x000fea0003800000 */
.L_x_144:
        /* <DEDUP_REMOVED lines=10> */
.L_x_147:
[----:B------:R-:W-:Y:S05]  /*5370*/  BSYNC B1 ;  /* 0x0000000000017941 */ /* 0x000fea0003800000 */
.L_x_146:
[----:B-----5:R-:W-:Y:S01]  /*5380*/  LOP3.LUT R5, R24, 0xffffe000, RZ, 0xc0, !PT ;  /* 0xffffe00018057812 */ /* 0x020fe200078ec0ff */
[----:B------:R-:W-:Y:S01]  /*5390*/  BSSY B1, `(.L_x_148) ;  /* 0x000000b000017945 */ /* 0x000fe20003800000 */
[----:B------:R-:W-:Y:S01]  /*53a0*/  ISETP.GT.AND P1, PT, R4, 0x79, PT ;  /* 0x000000790400780c */ /* 0x000fe20003f24270 */
[----:B------:R-:W-:Y:S02]  /*53b0*/  @P2 IMAD.MOV.U32 R4, RZ, RZ, R10 ;  /* 0x000000ffff042224 */ /* 0x000fe400078e000a */
[----:B------:R-:W-:Y:S01]  /*53c0*/  FMUL R5, R5, R88 ;  /* 0x0000005805057220 */ /* 0x000fe20000400000 */
[----:B------:R-:W-:-:S03]  /*53d0*/  ISETP.GT.AND P3, PT, R3, RZ, P1 ;  /* 0x000000ff0300720c */ /* 0x000fc60000f64270 */
[----:B------:R-:W-:Y:S01]  /*53e0*/  FFMA R15, R84, R19, R5 ;  /* 0x00000013540f7223 */ /* 0x000fe20000000005 */
[----:B------:R-:W-:-:S04]  /*53f0*/  @P2 IMAD.MOV.U32 R5, RZ, RZ, R11 ;  /* 0x000000ffff052224 */ /* 0x000fc800078e000b */
[----:B------:R-:W-:-:S05]  /*5400*/  F2FP.TF32.F32.PACK_B R15, R15 ;  /* 0x0000000fff0f723e */ /* 0x000fca00024050ff */
[----:B------:R0:W-:Y:S01]  /*5410*/  @P2 STG.E desc[UR40][R4.64+0x1e0], R15 ;  /* 0x0001e00f04002986 */ /* 0x0001e2000c101928 */
[----:B------:R-:W-:Y:S05]  /*5420*/  @!P3 BRA `(.L_x_149) ;  /* 0x000000000004b947 */ /* 0x000fea0003800000 */
[----:B------:R0:W5:Y:S02]  /*5430*/  LDG.E.LTC128B R24, desc[UR40][R6.64+0x1e4] ;  /* 0x0001e42806187981 */ /* 0x000164000c1e1920 */
.L_x_149:
[----:B------:R-:W-:Y:S05]  /*5440*/  BSYNC B1 ;  /* 0x0000000000017941 */ /* 0x000fea0003800000 */
.L_x_148:
        /* <DEDUP_REMOVED lines=9> */
.L_x_151:
[----:B------:R-:W-:Y:S05]  /*54e0*/  BSYNC B1 ;  /* 0x0000000000017941 */ /* 0x000fea0003800000 */
.L_x_150:
[----:B-----5:R-:W-:Y:S01]  /*54f0*/  LOP3.LUT R5, R24, 0xffffe000, RZ, 0xc0, !PT ;  /* 0xffffe00018057812 */ /* 0x020fe200078ec0ff */
[----:B------:R-:W-:Y:S01]  /*5500*/  @P0 IMAD.MOV.U32 R4, RZ, RZ, R12 ;  /* 0x000000ffff040224 */ /* 0x000fe200078e000c */
[----:B------:R-:W-:Y:S01]  /*5510*/  ISETP.GT.AND P1, PT, R3, 0x8, P1 ;  /* 0x000000080300780c */ /* 0x000fe20000f24270 */
[----:B------:R-:W-:Y:S02]  /*5520*/  BSSY B1, `(.L_x_152) ;  /* 0x0000008000017945 */ /* 0x000fe40003800000 */
[----:B------:R-:W-:-:S04]  /*5530*/  FMUL R5, R5, R88 ;  /* 0x0000005805057220 */ /* 0x000fc80000400000 */
[----:B-1----:R-:W-:Y:S01]  /*5540*/  FFMA R7, R86, R19, R5 ;  /* 0x0000001356077223 */ /* 0x002fe20000000005 */
[----:B------:R-:W-:-:S04]  /*5550*/  @P0 IMAD.MOV.U32 R5, RZ, RZ, R13 ;  /* 0x000000ffff050224 */ /* 0x000fc800078e000d */
[----:B------:R-:W-:-:S05]  /*5560*/  F2FP.TF32.F32.PACK_B R7, R7 ;  /* 0x00000007ff07723e */ /* 0x000fca00024050ff */
[----:B------:R1:W-:Y:S01]  /*5570*/  @P0 STG.E desc[UR40][R4.64+0x1e0], R7 ;  /* 0x0001e00704000986 */ /* 0x0003e2000c101928 */
[----:B------:R-:W-:Y:S05]  /*5580*/  @!P1 BRA `(.L_x_153) ;  /* 0x0000000000049947 */ /* 0x000fea0003800000 */
[----:B------:R0:W5:Y:S02]  /*5590*/  LDG.E.LTC128B R24, desc[UR40][R8.64+0x1e4] ;  /* 0x0001e42808187981 */ /* 0x000164000c1e1920 */
.L_x_153:
[----:B------:R-:W-:Y:S05]  /*55a0*/  BSYNC B1 ;  /* 0x0000000000017941 */ /* 0x000fea0003800000 */
.L_x_152:
[----:B------:R-:W-:Y:S05]  /*55b0*/  @!P1 BRA `(.L_x_154) ;  /* 0x0000001000e89947 */ /* 0x000fea0003800000 */
[----:B-----5:R-:W-:-:S05]  /*55c0*/  LOP3.LUT R3, R24, 0xffffe000, RZ, 0xc0, !PT ;  /* 0xffffe00018037812 */ /* 0x020fca00078ec0ff */
[----:B-1----:R-:W-:-:S04]  /*55d0*/  FMUL R4, R3, R88 ;  /* 0x0000005803047220 */ /* 0x002fc80000400000 */
[----:B------:R-:W-:-:S05]  /*55e0*/  FFMA R87, R87, R19, R4 ;  /* 0x0000001357577223 */ /* 0x000fca0000000004 */
[----:B------:R-:W-:-:S05]  /*55f0*/  F2FP.TF32.F32.PACK_B R87, R87 ;  /* 0x00000057ff57723e */ /* 0x000fca00024050ff */
[----:B------:R1:W-:Y:S01]  /*5600*/  STG.E desc[UR40][R12.64+0x1e4], R87 ;  /* 0x0001e4570c007986 */ /* 0x0003e2000c101928 */
[----:B------:R-:W-:Y:S05]  /*5610*/  BRA `(.L_x_154) ;  /* 0x0000001000d07947 */ /* 0x000fea0003800000 */
.L_x_29:
[----:B------:R-:W-:Y:S01]  /*5620*/  ISETP.GT.AND P4, PT, R4, 0x1, PT ;  /* 0x000000010400780c */ /* 0x000fe20003f84270 */
[----:B------:R-:W-:Y:S01]  /*5630*/  ULDC.64 UR4, c[0x0][0x5c0] ;  /* 0x0001700000047ab9 */ /* 0x000fe20000000a00 */
[-C--:B------:R-:W-:Y:S01]  /*5640*/  FMUL R5, R24, R19.reuse ;  /* 0x0000001318057220 */ /* 0x080fe20000400000 */
[----:B------:R-:W-:Y:S01]  /*5650*/  LEA R6, P3, R102, UR4, 0x2 ;  /* 0x0000000466067c11 */ /* 0x000fe2000f8610ff */
[-C--:B------:R-:W-:Y:S01]  /*5660*/  FMUL R25, R25, R19.reuse ;  /* 0x0000001319197220 */ /* 0x080fe20000400000 */
[----:B------:R-:W-:Y:S01]  /*5670*/  ISETP.GT.AND P1, PT, R3, RZ, P4 ;  /* 0x000000ff0300720c */ /* 0x000fe20002724270 */
[-C--:B------:R-:W-:Y:S01]  /*5680*/  FMUL R11, R26, R19.reuse ;  /* 0x000000131a0b7220 */ /* 0x080fe20000400000 */
[----:B------:R-:W-:Y:S01]  /*5690*/  LEA.HI.X R7, R102, UR5, R113, 0x2, P3 ;  /* 0x0000000566077c11 */ /* 0x000fe200098f1471 */
[----:B------:R-:W-:Y:S01]  /*56a0*/  FMUL R27, R27, R19 ;  /* 0x000000131b1b7220 */ /* 0x000fe20000400000 */
[----:B------:R-:W-:Y:S01]  /*56b0*/  F2FP.TF32.F32.PACK_B R5, R5 ;  /* 0x00000005ff05723e */ /* 0x000fe200024050ff */
[----:B------:R-:W-:Y:S01]  /*56c0*/  FMUL R29, R29, R19 ;  /* 0x000000131d1d7220 */ /* 0x000fe20000400000 */
[----:B------:R-:W-:Y:S01]  /*56d0*/  F2FP.TF32.F32.PACK_B R25, R25 ;  /* 0x00000019ff19723e */ /* 0x000fe200024050ff */
[-C--:B------:R-:W-:Y:S01]  /*56e0*/  FMUL R31, R31, R19.reuse ;  /* 0x000000131f1f7220 */ /* 0x080fe20000400000 */
[C---:B------:R-:W-:Y:S01]  /*56f0*/  SHF.L.U64.HI R9, R92.reuse, 0x2, R91 ;  /* 0x000000025c097819 */ /* 0x040fe2000001025b */
[----:B------:R0:W-:Y:S01]  /*5700*/  @P2 STG.E desc[UR40][R6.64], R5 ;  /* 0x0000000506002986 */ /* 0x0001e2000c101928 */
[----:B------:R-:W-:Y:S01]  /*5710*/  LEA R8, P3, R92, R6, 0x2 ;  /* 0x000000065c087211 */ /* 0x000fe200078610ff */
[-C--:B------:R-:W-:Y:S01]  /*5720*/  FMUL R13, R32, R19.reuse ;  /* 0x00000013200d7220 */ /* 0x080fe20000400000 */
[C---:B------:R-:W-:Y:S01]  /*5730*/  ISETP.GT.AND P2, PT, R4.reuse, 0x8, PT ;  /* 0x000000080400780c */ /* 0x040fe20003f44270 */
[----:B------:R-:W-:Y:S01]  /*5740*/  @P1 STG.E desc[UR40][R6.64+0x4], R25 ;  /* 0x0000041906001986 */ /* 0x000fe2000c101928 */
[----:B------:R-:W-:Y:S01]  /*5750*/  ISETP.GT.AND P1, PT, R4, 0x9, PT ;  /* 0x000000090400780c */ /* 0x000fe20003f24270 */
[----:B------:R-:W-:Y:S01]  /*5760*/  IMAD.X R9, R9, 0x1, R7, P3 ;  /* 0x0000000109097824 */ /* 0x000fe200018e0607 */
[----:B------:R-:W-:Y:S01]  /*5770*/  ISETP.GT.AND P0, PT, R3, 0x8, P0 ;  /* 0x000000080300780c */ /* 0x000fe20000704270 */
[-C--:B------:R-:W-:Y:S01]  /*5780*/  FMUL R33, R33, R19.reuse ;  /* 0x0000001321217220 */ /* 0x080fe20000400000 */
[----:B------:R-:W-:Y:S01]  /*5790*/  ISETP.GT.AND P4, PT, R3, 0x8, P4 ;  /* 0x000000080300780c */ /* 0x000fe20002784270 */
[-C--:B------:R-:W-:Y:S01]  /*57a0*/  FMUL R35, R35, R19.reuse ;  /* 0x0000001323237220 */ /* 0x080fe20000400000 */
[C---:B------:R-:W-:Y:S01]  /*57b0*/  ISETP.GT.AND P5, PT, R3.reuse, RZ, P2 ;  /* 0x000000ff0300720c */ /* 0x040fe200017a4270 */
[-C--:B0-----:R-:W-:Y:S01]  /*57c0*/  FMUL R5, R28, R19.reuse ;  /* 0x000000131c057220 */ /* 0x081fe20000400000 */
[----:B------:R-:W-:Y:S01]  /*57d0*/  ISETP.GT.AND P3, PT, R3, RZ, P1 ;  /* 0x000000ff0300720c */ /* 0x000fe20000f64270 */
[----:B------:R-:W-:Y:S01]  /*57e0*/  FMUL R37, R37, R19 ;  /* 0x0000001325257220 */ /* 0x000fe20000400000 */
[----:B------:R-:W-:Y:S01]  /*57f0*/  F2FP.TF32.F32.PACK_B R11, R11 ;  /* 0x0000000bff0b723e */ /* 0x000fe200024050ff */
[----:B------:R-:W-:Y:S01]  /*5800*/  FMUL R39, R39, R19 ;  /* 0x0000001327277220 */ /* 0x000fe20000400000 */
[----:B------:R-:W-:Y:S01]  /*5810*/  F2FP.TF32.F32.PACK_B R27, R27 ;  /* 0x0000001bff1b723e */ /* 0x000fe200024050ff */
[----:B------:R-:W-:Y:S01]  /*5820*/  FMUL R41, R41, R19 ;  /* 0x0000001329297220 */ /* 0x000fe20000400000 */
[----:B------:R-:W-:Y:S01]  /*5830*/  F2FP.TF32.F32.PACK_B R5, R5 ;  /* 0x00000005ff05723e */ /* 0x000fe200024050ff */
[----:B------:R0:W-:Y:S01]  /*5840*/  @P0 STG.E desc[UR40][R8.64], R11 ;  /* 0x0000000b08000986 */ /* 0x0001e2000c101928 */
[----:B------:R-:W-:Y:S01]  /*5850*/  F2FP.TF32.F32.PACK_B R29, R29 ;  /* 0x0000001dff1d723e */ /* 0x000fe200024050ff */
[-C--:B------:R-:W-:Y:S01]  /*5860*/  FMUL R43, R43, R19.reuse ;  /* 0x000000132b2b7220 */ /* 0x080fe20000400000 */
[C---:B------:R-:W-:Y:S01]  /*5870*/  ISETP.GT.AND P0, PT, R4.reuse, 0x10, PT ;  /* 0x000000100400780c */ /* 0x040fe20003f04270 */
[----:B------:R-:W-:Y:S01]  /*5880*/  @P4 STG.E desc[UR40][R8.64+0x4], R27 ;  /* 0x0000041b08004986 */ /* 0x000fe2000c101928 */
[----:B------:R-:W-:Y:S01]  /*5890*/  ISETP.GT.AND P2, PT, R3, 0x8, P2 ;  /* 0x000000080300780c */ /* 0x000fe20001744270 */
[-C--:B------:R-:W-:Y:S01]  /*58a0*/  FMUL R45, R45, R19.reuse ;  /* 0x000000132d2d7220 */ /* 0x080fe20000400000 */
[C---:B------:R-:W-:Y:S01]  /*58b0*/  ISETP.GT.AND P1, PT, R3.reuse, 0x8, P1 ;  /* 0x000000080300780c */ /* 0x040fe20000f24270 */
[----:B------:R1:W-:Y:S01]  /*58c0*/  @P5 STG.E desc[UR40][R6.64+0x20], R5 ;  /* 0x0000200506005986 */ /* 0x0003e2000c101928 */
[----:B------:R-:W-:Y:S01]  /*58d0*/  ISETP.GT.AND P5, PT, R3, RZ, P0 ;  /* 0x000000ff0300720c */ /* 0x000fe200007a4270 */
[----:B------:R-:W-:Y:S01]  /*58e0*/  FMUL R47, R47, R19 ;  /* 0x000000132f2f7220 */ /* 0x000fe20000400000 */
[----:B------:R-:W-:Y:S01]  /*58f0*/  F2FP.TF32.F32.PACK_B R31, R31 ;  /* 0x0000001fff1f723e */ /* 0x000fe200024050ff */
[----:B------:R-:W-:Y:S01]  /*5900*/  @P3 STG.E desc[UR40][R6.64+0x24], R29 ;  /* 0x0000241d06003986 */ /* 0x000fe2000c101928 */
[----:B------:R-:W-:Y:S01]  /*5910*/  ISETP.GT.AND P3, PT, R4, 0x11, PT ;  /* 0x000000110400780c */ /* 0x000fe20003f64270 */
[----:B0-----:R-:W-:Y:S01]  /*5920*/  FMUL R11, R30, R19 ;  /* 0x000000131e0b7220 */ /* 0x001fe20000400000 */
[----:B------:R-:W-:Y:S01]  /*5930*/  F2FP.TF32.F32.PACK_B R13, R13 ;  /* 0x0000000dff0d723e */ /* 0x000fe200024050ff */
[-C--:B------:R-:W-:Y:S01]  /*5940*/  FMUL R49, R49, R19.reuse ;  /* 0x0000001331317220 */ /* 0x080fe20000400000 */
[----:B------:R-:W-:Y:S01]  /*5950*/  ISETP.GT.AND P4, PT, R3, RZ, P3 ;  /* 0x000000ff0300720c */ /* 0x000fe20001f84270 */
[----:B------:R-:W-:Y:S01]  /*5960*/  FMUL R51, R51, R19 ;  /* 0x0000001333337220 */ /* 0x000fe20000400000 */
[----:B------:R-:W-:Y:S01]  /*5970*/  F2FP.TF32.F32.PACK_B R11, R11 ;  /* 0x0000000bff0b723e */ /* 0x000fe200024050ff */
[----:B-1----:R-:W-:Y:S01]  /*5980*/  FMUL R5, R34, R19 ;  /* 0x0000001322057220 */ /* 0x002fe20000400000 */
[----:B------:R-:W-:Y:S01]  /*5990*/  F2FP.TF32.F32.PACK_B R33, R33 ;  /* 0x00000021ff21723e */ /* 0x000fe200024050ff */
[-C--:B------:R-:W-:Y:S01]  /*59a0*/  FMUL R53, R53, R19.reuse ;  /* 0x0000001335357220 */ /* 0x080fe20000400000 */
[----:B------:R-:W-:Y:S01]  /*59b0*/  ISETP.GT.AND P0, PT, R3, 0x8, P0 ;  /* 0x000000080300780c */ /* 0x000fe20000704270 */
[----:B------:R0:W-:Y:S01]  /*59c0*/  @P2 STG.E desc[UR40][R8.64+0x20], R11 ;  /* 0x0000200b08002986 */ /* 0x0001e2000c101928 */
[C---:B------:R-:W-:Y:S01]  /*59d0*/  ISETP.GT.AND P2, PT, R4.reuse, 0x19, PT ;  /* 0x000000190400780c */ /* 0x040fe20003f44270 */
[----:B------:R-:W-:Y:S01]  /*59e0*/  FMUL R55, R55, R19 ;  /* 0x0000001337377220 */ /* 0x000fe20000400000 */
[----:B------:R-:W-:Y:S01]  /*59f0*/  F2FP.TF32.F32.PACK_B R5, R5 ;  /* 0x00000005ff05723e */ /* 0x000fe200024050ff */
[----:B------:R-:W-:Y:S01]  /*5a00*/  @P1 STG.E desc[UR40][R8.64+0x24], R31 ;  /* 0x0000241f08001986 */ /* 0x000fe2000c101928 */
[----:B------:R-:W-:Y:S01]  /*5a10*/  ISETP.GT.AND P1, PT, R4, 0x18, PT ;  /* 0x000000180400780c */ /* 0x000fe20003f24270 */
[----:B------:R-:W-:Y:S01]  /*5a20*/  FMUL R57, R57, R19 ;  /* 0x0000001339397220 */ /* 0x000fe20000400000 */
[----:B------:R-:W-:Y:S01]  /*5a30*/  F2FP.TF32.F32.PACK_B R35, R35 ;  /* 0x00000023ff23723e */ /* 0x000fe200024050ff */
[----:B------:R1:W-:Y:S01]  /*5a40*/  @P5 STG.E desc[UR40][R6.64+0x40], R13 ;  /* 0x0000400d06005986 */ /* 0x0003e2000c101928 */
[----:B------:R-:W-:Y:S01]  /*5a50*/  ISETP.GT.AND P5, PT, R3, RZ, P1 ;  /* 0x000000ff0300720c */ /* 0x000fe20000fa4270 */
[----:B------:R-:W-:Y:S01]  /*5a60*/  FMUL R59, R59, R19 ;  /* 0x000000133b3b7220 */ /* 0x000fe20000400000 */
[----:B------:R-:W-:Y:S01]  /*5a70*/  F2FP.TF32.F32.PACK_B R37, R37 ;  /* 0x00000025ff25723e */ /* 0x000fe200024050ff */
[----:B------:R-:W-:Y:S01]  /*5a80*/  @P4 STG.E desc[UR40][R6.64+0x44], R33 ;  /* 0x0000442106004986 */ /* 0x000fe2000c101928 */
[C---:B------:R-:W-:Y:S01]  /*5a90*/  ISETP.GT.AND P4, PT, R3.reuse, 0x8, P3 ;  /* 0x000000080300780c */ /* 0x040fe20001f84270 */
[-C--:B0-----:R-:W-:Y:S01]  /*5aa0*/  FMUL R11, R36, R19.reuse ;  /* 0x00000013240b7220 */ /* 0x081fe20000400000 */
[----:B------:R-:W-:Y:S01]  /*5ab0*/  ISETP.GT.AND P3, PT, R3, RZ, P2 ;  /* 0x000000ff0300720c */ /* 0x000fe20001764270 */
[----:B------:R0:W-:Y:S01]  /*5ac0*/  @P0 STG.E desc[UR40][R8.64+0x40], R5 ;  /* 0x0000400508000986 */ /* 0x0001e2000c101928 */
[----:B------:R-:W-:Y:S01]  /*5ad0*/  ISETP.GT.AND P0, PT, R4, 0x20, PT ;  /* 0x000000200400780c */ /* 0x000fe20003f04270 */
[----:B------:R-:W-:Y:S01]  /*5ae0*/  FMUL R61, R61, R19 ;  /* 0x000000133d3d7220 */ /* 0x000fe20000400000 */
[----:B------:R-:W-:Y:S01]  /*5af0*/  F2FP.TF32.F32.PACK_B R11, R11 ;  /* 0x0000000bff0b723e */ /* 0x000fe200024050ff */
[-C--:B-1----:R-:W-:Y:S01]  /*5b00*/  FMUL R13, R40, R19.reuse ;  /* 0x00000013280d7220 */ /* 0x082fe20000400000 */
[----:B------:R-:W-:Y:S01]  /*5b10*/  ISETP.GT.AND P1, PT, R3, 0x8, P1 ;  /* 0x000000080300780c */ /* 0x000fe20000f24270 */
[----:B------:R-:W-:Y:S01]  /*5b20*/  FMUL R63, R63, R19 ;  /* 0x000000133f3f7220 */ /* 0x000fe20000400000 */
[----:B------:R-:W-:Y:S01]  /*5b30*/  F2FP.TF32.F32.PACK_B R39, R39 ;  /* 0x00000027ff27723e */ /* 0x000fe200024050ff */
[----:B------:R-:W-:Y:S01]  /*5b40*/  FMUL R65, R65, R19 ;  /* 0x0000001341417220 */ /* 0x000fe20000400000 */
[----:B------:R-:W-:Y:S01]  /*5b50*/  F2FP.TF32.F32.PACK_B R13, R13 ;  /* 0x0000000dff0d723e */ /* 0x000fe200024050ff */
[----:B------:R-:W-:Y:S01]  /*5b60*/  @P4 STG.E desc[UR40][R8.64+0x44], R35 ;  /* 0x0000442308004986 */ /* 0x000fe2000c101928 */
[C---:B------:R-:W-:Y:S01]  /*5b70*/  ISETP.GT.AND P4, PT, R3.reuse, 0x8, P2 ;  /* 0x000000080300780c */ /* 0x040fe20001784270 */
[-C--:B0-----:R-:W-:Y:S01]  /*5b80*/  FMUL R5, R38, R19.reuse ;  /* 0x0000001326057220 */ /* 0x081fe20000400000 */
[C---:B------:R-:W-:Y:S01]  /*5b90*/  ISETP.GT.AND P2, PT, R4.reuse, 0x21, PT ;  /* 0x000000210400780c */ /* 0x040fe20003f44270 */
[----:B------:R0:W-:Y:S01]  /*5ba0*/  @P5 STG.E desc[UR40][R6.64+0x60], R11 ;  /* 0x0000600b06005986 */ /* 0x0001e2000c101928 */
[----:B------:R-:W-:Y:S01]  /*5bb0*/  ISETP.GT.AND P5, PT, R3, RZ, P0 ;  /* 0x000000ff0300720c */ /* 0x000fe200007a4270 */
[----:B------:R-:W-:Y:S01]  /*5bc0*/  FMUL R67, R67, R19 ;  /* 0x0000001343437220 */ /* 0x000fe20000400000 */
[----:B------:R-:W-:Y:S01]  /*5bd0*/  F2FP.TF32.F32.PACK_B R5, R5 ;  /* 0x00000005ff05723e */ /* 0x000fe200024050ff */
[----:B------:R-:W-:Y:S01]  /*5be0*/  @P3 STG.E desc[UR40][R6.64+0x64], R37 ;  /* 0x0000642506003986 */ /* 0x000fe2000c101928 */
[----:B------:R-:W-:Y:S01]  /*5bf0*/  ISETP.GT.AND P3, PT, R3, RZ, P2 ;  /* 0x000000ff0300720c */ /* 0x000fe20001764270 */
[----:B------:R-:W-:Y:S01]  /*5c00*/  FMUL R69, R69, R19 ;  /* 0x0000001345457220 */ /* 0x000fe20000400000 */
[----:B------:R-:W-:Y:S01]  /*5c10*/  F2FP.TF32.F32.PACK_B R41, R41 ;  /* 0x00000029ff29723e */ /* 0x000fe200024050ff */
[----:B------:R1:W-:Y:S01]  /*5c20*/  @P1 STG.E desc[UR40][R8.64+0x60], R5 ;  /* 0x0000600508001986 */ /* 0x0003e2000c101928 */
[----:B------:R-:W-:Y:S01]  /*5c30*/  ISETP.GT.AND P1, PT, R4, 0x28, PT ;  /* 0x000000280400780c */ /* 0x000fe20003f24270 */
[-C--:B------:R-:W-:Y:S01]  /*5c40*/  FMUL R71, R71, R19.reuse ;  /* 0x0000001347477220 */ /* 0x080fe20000400000 */
[C---:B------:R-:W-:Y:S01]  /*5c50*/  ISETP.GT.AND P0, PT, R3.reuse, 0x8, P0 ;  /* 0x000000080300780c */ /* 0x040fe20000704270 */
[----:B------:R-:W-:Y:S01]  /*5c60*/  @P4 STG.E desc[UR40][R8.64+0x64], R39 ;  /* 0x0000642708004986 */ /* 0x000fe2000c101928 */
[C---:B------:R-:W-:Y:S01]  /*5c70*/  ISETP.GT.AND P4, PT, R3.reuse, 0x8, P2 ;  /* 0x000000080300780c */ /* 0x040fe20001784270 */
[-C--:B0-----:R-:W-:Y:S01]  /*5c80*/  FMUL R11, R44, R19.reuse ;  /* 0x000000132c0b7220 */ /* 0x081fe20000400000 */
[----:B------:R-:W-:Y:S01]  /*5c90*/  ISETP.GT.AND P2, PT, R4, 0x29, PT ;  /* 0x000000290400780c */ /* 0x000fe20003f44270 */
[----:B------:R0:W-:Y:S01]  /*5ca0*/  @P5 STG.E desc[UR40][R6.64+0x80], R13 ;  /* 0x0000800d06005986 */ /* 0x0001e2000c101928 */
[----:B------:R-:W-:Y:S01]  /*5cb0*/  ISETP.GT.AND P5, PT, R3, RZ, P1 ;  /* 0x000000ff0300720c */ /* 0x000fe20000fa4270 */
[----:B------:R-:W-:Y:S01]  /*5cc0*/  FMUL R73, R73, R19 ;  /* 0x0000001349497220 */ /* 0x000fe20000400000 */
[----:B------:R-:W-:Y:S01]  /*5cd0*/  F2FP.TF32.F32.PACK_B R43, R43 ;  /* 0x0000002bff2b723e */ /* 0x000fe200024050ff */
[-C--:B-1----:R-:W-:Y:S01]  /*5ce0*/  FMUL R5, R42, R19.reuse ;  /* 0x000000132a057220 */ /* 0x082fe20000400000 */
[----:B------:R-:W-:Y:S01]  /*5cf0*/  @P3 STG.E desc[UR40][R6.64+0x84], R41 ;  /* 0x0000842906003986 */ /* 0x000fe2000c101928 */
[----:B------:R-:W-:Y:S01]  /*5d00*/  ISETP.GT.AND P3, PT, R3, RZ, P2 ;  /* 0x000000ff0300720c */ /* 0x000fe20001764270 */
[----:B------:R-:W-:Y:S01]  /*5d10*/  FMUL R75, R75, R19 ;  /* 0x000000134b4b7220 */ /* 0x000fe20000400000 */
[----:B------:R-:W-:Y:S01]  /*5d20*/  F2FP.TF32.F32.PACK_B R11, R11 ;  /* 0x0000000bff0b723e */ /* 0x000fe200024050ff */
[----:B------:R-:W-:Y:S01]  /*5d30*/  FMUL R77, R77, R19 ;  /* 0x000000134d4d7220 */ /* 0x000fe20000400000 */
[----:B------:R-:W-:Y:S01]  /*5d40*/  F2FP.TF32.F32.PACK_B R5, R5 ;  /* 0x00000005ff05723e */ /* 0x000fe200024050ff */
[----:B------:R-:W-:Y:S01]  /*5d50*/  FMUL R79, R79, R19 ;  /* 0x000000134f4f7220 */ /* 0x000fe20000400000 */
[----:B------:R-:W-:Y:S01]  /*5d60*/  F2FP.TF32.F32.PACK_B R45, R45 ;  /* 0x0000002dff2d723e */ /* 0x000fe200024050ff */
[-C--:B0-----:R-:W-:Y:S01]  /*5d70*/  FMUL R13, R48, R19.reuse ;  /* 0x00000013300d7220 */ /* 0x081fe20000400000 */
[----:B------:R-:W-:Y:S01]  /*5d80*/  ISETP.GT.AND P1, PT, R3, 0x8, P1 ;  /* 0x000000080300780c */ /* 0x000fe20000f24270 */
[----:B------:R0:W-:Y:S01]  /*5d90*/  @P0 STG.E desc[UR40][R8.64+0x80], R5 ;  /* 0x0000800508000986 */ /* 0x0001e2000c101928 */
[----:B------:R-:W-:Y:S01]  /*5da0*/  ISETP.GT.AND P0, PT, R4, 0x30, PT ;  /* 0x000000300400780c */ /* 0x000fe20003f04270 */
[----:B------:R-:W-:Y:S01]  /*5db0*/  FMUL R81, R81, R19 ;  /* 0x0000001351517220 */ /* 0x000fe20000400000 */
[----:B------:R-:W-:Y:S01]  /*5dc0*/  F2FP.TF32.F32.PACK_B R47, R47 ;  /* 0x0000002fff2f723e */ /* 0x000fe200024050ff */
[----:B------:R-:W-:Y:S01]  /*5dd0*/  @P4 STG.E desc[UR40][R8.64+0x84], R43 ;  /* 0x0000842b08004986 */ /* 0x000fe2000c101928 */
[C---:B------:R-:W-:Y:S01]  /*5de0*/  ISETP.GT.AND P4, PT, R3.reuse, 0x8, P2 ;  /* 0x000000080300780c */ /* 0x040fe20001784270 */
[-C--:B------:R-:W-:Y:S01]  /*5df0*/  FMUL R15, R82, R19.reuse ;  /* 0x00000013520f7220 */ /* 0x080fe20000400000 */
[----:B------:R-:W-:Y:S01]  /*5e00*/  ISETP.GT.AND P2, PT, R4, 0x31, PT ;  /* 0x000000310400780c */ /* 0x000fe20003f44270 */
[----:B------:R1:W-:Y:S01]  /*5e10*/  @P5 STG.E desc[UR40][R6.64+0xa0], R11 ;  /* 0x0000a00b06005986 */ /* 0x0003e2000c101928 */
[----:B------:R-:W-:Y:S01]  /*5e20*/  ISETP.GT.AND P5, PT, R3, RZ, P0 ;  /* 0x000000ff0300720c */ /* 0x000fe200007a4270 */
[----:B------:R-:W-:Y:S01]  /*5e30*/  FMUL R83, R83, R19 ;  /* 0x0000001353537220 */ /* 0x000fe20000400000 */
[----:B------:R-:W-:Y:S01]  /*5e40*/  F2FP.TF32.F32.PACK_B R13, R13 ;  /* 0x0000000dff0d723e */ /* 0x000fe200024050ff */
[-C--:B0-----:R-:W-:Y:S01]  /*5e50*/  FMUL R5, R46, R19.reuse ;  /* 0x000000132e057220 */ /* 0x081fe20000400000 */
[----:B------:R-:W-:Y:S01]  /*5e60*/  @P3 STG.E desc[UR40][R6.64+0xa4], R45 ;  /* 0x0000a42d06003986 */ /* 0x000fe2000c101928 */
[----:B------:R-:W-:Y:S01]  /*5e70*/  ISETP.GT.AND P3, PT, R3, RZ, P2 ;  /* 0x000000ff0300720c */ /* 0x000fe20001764270 */
[----:B------:R-:W-:Y:S01]  /*5e80*/  FMUL R21, R84, R19 ;  /* 0x0000001354157220 */ /* 0x000fe20000400000 */
[----:B------:R-:W-:Y:S01]  /*5e90*/  F2FP.TF32.F32.PACK_B R49, R49 ;  /* 0x00000031ff31723e */ /* 0x000fe200024050ff */
[----:B------:R-:W-:Y:S01]  /*5ea0*/  FMUL R85, R85, R19 ;  /* 0x0000001355557220 */ /* 0x000fe20000400000 */
[----:B------:R-:W-:Y:S01]  /*5eb0*/  F2FP.TF32.F32.PACK_B R5, R5 ;  /* 0x00000005ff05723e */ /* 0x000fe200024050ff */
[-C--:B------:R-:W-:Y:S01]  /*5ec0*/  FMUL R87, R87, R19.reuse ;  /* 0x0000001357577220 */ /* 0x080fe20000400000 */
[----:B------:R-:W-:Y:S01]  /*5ed0*/  ISETP.GT.AND P0, PT, R3, 0x8, P0 ;  /* 0x000000080300780c */ /* 0x000fe20000704270 */
[----:B-1----:R-:W-:Y:S01]  /*5ee0*/  FMUL R11, R52, R19 ;  /* 0x00000013340b7220 */ /* 0x002fe20000400000 */
[----:B------:R-:W-:Y:S01]  /*5ef0*/  F2FP.TF32.F32.PACK_B R51, R51 ;  /* 0x00000033ff33723e */ /* 0x000fe200024050ff */
[----:B------:R0:W-:Y:S01]  /*5f00*/  @P1 STG.E desc[UR40][R8.64+0xa0], R5 ;  /* 0x0000a00508001986 */ /* 0x0001e2000c101928 */
[----:B------:R-:W-:-:S02]  /*5f10*/  ISETP.GT.AND P1, PT, R4, 0x38, PT ;  /* 0x000000380400780c */ /* 0x000fc40003f24270 */
[----:B------:R-:W-:Y:S01]  /*5f20*/  F2FP.TF32.F32.PACK_B R11, R11 ;  /* 0x0000000bff0b723e */ /* 0x000fe200024050ff */
[----:B------:R-:W-:Y:S01]  /*5f30*/  @P4 STG.E desc[UR40][R8.64+0xa4], R47 ;  /* 0x0000a42f08004986 */ /* 0x000fe2000c101928 */
[C---:B------:R-:W-:Y:S02]  /*5f40*/  ISETP.GT.AND P4, PT, R3.reuse, 0x8, P2 ;  /* 0x000000080300780c */ /* 0x040fe40001784270 */
[----:B------:R-:W-:Y:S01]  /*5f50*/  ISETP.GT.AND P2, PT, R4, 0x39, PT ;  /* 0x000000390400780c */ /* 0x000fe20003f44270 */
[----:B------:R1:W-:Y:S01]  /*5f60*/  @P5 STG.E desc[UR40][R6.64+0xc0], R13 ;  /* 0x0000c00d06005986 */ /* 0x0003e2000c101928 */
[C---:B------:R-:W-:Y:S02]  /*5f70*/  ISETP.GT.AND P5, PT, R3.reuse, RZ, P1 ;  /* 0x000000ff0300720c */ /* 0x040fe40000fa4270 */
[----:B------:R-:W-:Y:S01]  /*5f80*/  F2FP.TF32.F32.PACK_B R53, R53 ;  /* 0x00000035ff35723e */ /* 0x000fe200024050ff */
[----:B0-----:R-:W-:Y:S01]  /*5f90*/  FMUL R5, R50, R19 ;  /* 0x0000001332057220 */ /* 0x001fe20000400000 */
[----:B------:R-:W-:Y:S01]  /*5fa0*/  @P3 STG.E desc[UR40][R6.64+0xc4], R49 ;  /* 0x0000c43106003986 */ /* 0x000fe2000c101928 */
[----:B------:R-:W-:-:S02]  /*5fb0*/  ISETP.GT.AND P3, PT, R3, RZ, P2 ;  /* 0x000000ff0300720c */ /* 0x000fc40001764270 */
[----:B------:R-:W-:Y:S02]  /*5fc0*/  ISETP.GT.AND P1, PT, R3, 0x8, P1 ;  /* 0x000000080300780c */ /* 0x000fe40000f24270 */
[----:B------:R-:W-:Y:S01]  /*5fd0*/  F2FP.TF32.F32.PACK_B R5, R5 ;  /* 0x00000005ff05723e */ /* 0x000fe200024050ff */
[----:B-1----:R-:W-:Y:S01]  /*5fe0*/  FMUL R13, R56, R19 ;  /* 0x00000013380d7220 */ /* 0x002fe20000400000 */
[----:B------:R-:W-:-:S03]  /*5ff0*/  F2FP.TF32.F32.PACK_B R55, R55 ;  /* 0x00000037ff37723e */ /* 0x000fc600024050ff */
[----:B------:R0:W-:Y:S01]  /*6000*/  @P0 STG.E desc[UR40][R8.64+0xc0], R5 ;  /* 0x0000c00508000986 */ /* 0x0001e2000c101928 */
[C---:B------:R-:W-:Y:S02]  /*6010*/  ISETP.GT.AND P0, PT, R4.reuse, 0x40, PT ;  /* 0x000000400400780c */ /* 0x040fe40003f04270 */
        /* <DEDUP_REMOVED lines=71> */
[----:B------:R-:W-:Y:S01]  /*6490*/  @P3 STG.E desc[UR40][R6.64+0x164], R69 ;  /* 0x0001644506003986 */ /* 0x000fe2000c101928 */
[----:B0-----:R-:W-:Y:S01]  /*64a0*/  FMUL R5, R70, R19 ;  /* 0x0000001346057220 */ /* 0x001fe20000400000 */
[----:B------:R-:W-:-:S02]  /*64b0*/  ISETP.GT.AND P3, PT, R3, RZ, P2 ;  /* 0x000000ff0300720c */ /* 0x000fc40001764270 */
[----:B------:R-:W-:Y:S02]  /*64c0*/  ISETP.GT.AND P0, PT, R3, 0x8, P0 ;  /* 0x000000080300780c */ /* 0x000fe40000704270 */
[----:B------:R-:W-:Y:S01]  /*64d0*/  F2FP.TF32.F32.PACK_B R5, R5 ;  /* 0x00000005ff05723e */ /* 0x000fe200024050ff */
[----:B-1----:R-:W-:Y:S01]  /*64e0*/  FMUL R11, R76, R19 ;  /* 0x000000134c0b7220 */ /* 0x002fe20000400000 */
[----:B------:R-:W-:-:S03]  /*64f0*/  F2FP.TF32.F32.PACK_B R75, R75 ;  /* 0x0000004bff4b723e */ /* 0x000fc600024050ff */
[----:B------:R0:W-:Y:S01]  /*6500*/  @P1 STG.E desc[UR40][R8.64+0x160], R5 ;  /* 0x0001600508001986 */ /* 0x0001e2000c101928 */
[----:B------:R-:W-:Y:S02]  /*6510*/  F2FP.TF32.F32.PACK_B R77, R77 ;  /* 0x0000004dff4d723e */ /* 0x000fe400024050ff */
[----:B------:R-:W-:Y:S01]  /*6520*/  F2FP.TF32.F32.PACK_B R11, R11 ;  /* 0x0000000bff0b723e */ /* 0x000fe200024050ff */
[----:B------:R-:W-:Y:S01]  /*6530*/  @P4 STG.E desc[UR40][R8.64+0x164], R71 ;  /* 0x0001644708004986 */ /* 0x000fe2000c101928 */
[C---:B------:R-:W-:Y:S02]  /*6540*/  ISETP.GT.AND P4, PT, R4.reuse, 0x68, PT ;  /* 0x000000680400780c */ /* 0x040fe40003f84270 */
[----:B------:R-:W-:Y:S01]  /*6550*/  F2FP.TF32.F32.PACK_B R79, R79 ;  /* 0x0000004fff4f723e */ /* 0x000fe200024050ff */
[----:B------:R1:W-:Y:S01]  /*6560*/  @P5 STG.E desc[UR40][R6.64+0x180], R13 ;  /* 0x0001800d06005986 */ /* 0x0003e2000c101928 */
[----:B------:R-:W-:Y:S02]  /*6570*/  ISETP.GT.AND P5, PT, R4, 0x69, PT ;  /* 0x000000690400780c */ /* 0x000fe40003fa4270 */
[----:B------:R-:W-:Y:S01]  /*6580*/  F2FP.TF32.F32.PACK_B R81, R81 ;  /* 0x00000051ff51723e */ /* 0x000fe200024050ff */
[----:B------:R-:W-:Y:S01]  /*6590*/  @P3 STG.E desc[UR40][R6.64+0x184], R73 ;  /* 0x0001844906003986 */ /* 0x000fe2000c101928 */
[C---:B------:R-:W-:Y:S01]  /*65a0*/  ISETP.GT.AND P3, PT, R3.reuse, 0x8, P2 ;  /* 0x000000080300780c */ /* 0x040fe20001764270 */
[----:B0-----:R-:W-:Y:S01]  /*65b0*/  FMUL R5, R74, R19 ;  /* 0x000000134a057220 */ /* 0x001fe20000400000 */
[----:B------:R-:W-:-:S02]  /*65c0*/  ISETP.GT.AND P2, PT, R3, RZ, P4 ;  /* 0x000000ff0300720c */ /* 0x000fc40002744270 */
[C---:B------:R-:W-:Y:S02]  /*65d0*/  ISETP.GT.AND P1, PT, R3.reuse, RZ, P5 ;  /* 0x000000ff0300720c */ /* 0x040fe40002f24270 */
[C---:B------:R-:W-:Y:S01]  /*65e0*/  ISETP.GT.AND P4, PT, R3.reuse, 0x8, P4 ;  /* 0x000000080300780c */ /* 0x040fe20002784270 */
[----:B-1----:R-:W-:Y:S01]  /*65f0*/  FMUL R13, R78, R19 ;  /* 0x000000134e0d7220 */ /* 0x002fe20000400000 */
[----:B------:R-:W-:Y:S02]  /*6600*/  F2FP.TF32.F32.PACK_B R5, R5 ;  /* 0x00000005ff05723e */ /* 0x000fe400024050ff */
[----:B------:R-:W-:Y:S02]  /*6610*/  ISETP.GT.AND P5, PT, R3, 0x8, P5 ;  /* 0x000000080300780c */ /* 0x000fe40002fa4270 */
[----:B------:R-:W-:Y:S01]  /*6620*/  F2FP.TF32.F32.PACK_B R13, R13 ;  /* 0x0000000dff0d723e */ /* 0x000fe200024050ff */
[----:B------:R0:W-:Y:S01]  /*6630*/  @P0 STG.E desc[UR40][R8.64+0x180], R5 ;  /* 0x0001800508000986 */ /* 0x0001e2000c101928 */
[----:B------:R-:W-:-:S02]  /*6640*/  ISETP.GT.AND P0, PT, R4, 0x79, PT ;  /* 0x000000790400780c */ /* 0x000fc40003f04270 */
[----:B------:R-:W-:Y:S01]  /*6650*/  F2FP.TF32.F32.PACK_B R15, R15 ;  /* 0x0000000fff0f723e */ /* 0x000fe200024050ff */
[----:B------:R-:W-:Y:S01]  /*6660*/  @P3 STG.E desc[UR40][R8.64+0x184], R75 ;  /* 0x0001844b08003986 */ /* 0x000fe2000c101928 */
[C---:B------:R-:W-:Y:S02]  /*6670*/  ISETP.GT.AND P3, PT, R4.reuse, 0x70, PT ;  /* 0x000000700400780c */ /* 0x040fe40003f64270 */
[----:B------:R-:W-:Y:S01]  /*6680*/  F2FP.TF32.F32.PACK_B R83, R83 ;  /* 0x00000053ff53723e */ /* 0x000fe200024050ff */
[----:B------:R1:W-:Y:S01]  /*6690*/  @P2 STG.E desc[UR40][R6.64+0x1a0], R11 ;  /* 0x0001a00b06002986 */ /* 0x0003e2000c101928 */
[C---:B------:R-:W-:Y:S02]  /*66a0*/  ISETP.GT.AND P2, PT, R4.reuse, 0x71, PT ;  /* 0x000000710400780c */ /* 0x040fe40003f44270 */
[----:B------:R-:W-:Y:S01]  /*66b0*/  F2FP.TF32.F32.PACK_B R21, R21 ;  /* 0x00000015ff15723e */ /* 0x000fe200024050ff */
[----:B------:R-:W-:Y:S01]  /*66c0*/  @P1 STG.E desc[UR40][R6.64+0x1a4], R77 ;  /* 0x0001a44d06001986 */ /* 0x000fe2000c101928 */
[----:B------:R-:W-:Y:S01]  /*66d0*/  ISETP.GT.AND P1, PT, R4, 0x78, PT ;  /* 0x000000780400780c */ /* 0x000fe20003f24270 */
[----:B------:R-:W-:Y:S01]  /*66e0*/  @P4 IMAD.MOV.U32 R4, RZ, RZ, R8 ;  /* 0x000000ffff044224 */ /* 0x000fe200078e0008 */
[----:B------:R-:W-:Y:S01]  /*66f0*/  F2FP.TF32.F32.PACK_B R85, R85 ;  /* 0x00000055ff55723e */ /* 0x000fe200024050ff */
[----:B0-----:R-:W-:Y:S01]  /*6700*/  @P4 IMAD.MOV.U32 R5, RZ, RZ, R9 ;  /* 0x000000ffff054224 */ /* 0x001fe200078e0009 */
[----:B------:R-:W-:Y:S01]  /*6710*/  F2FP.TF32.F32.PACK_B R87, R87 ;  /* 0x00000057ff57723e */ /* 0x000fe200024050ff */
[----:B-1----:R-:W-:-:S03]  /*6720*/  FMUL R11, R80, R19 ;  /* 0x00000013500b7220 */ /* 0x002fc60000400000 */
[----:B------:R0:W-:Y:S01]  /*6730*/  @P4 STG.E desc[UR40][R4.64+0x1a0], R13 ;  /* 0x0001a00d04004986 */ /* 0x0001e2000c101928 */
[C---:B------:R-:W-:Y:S02]  /*6740*/  ISETP.GT.AND P4, PT, R3.reuse, RZ, P3 ;  /* 0x000000ff0300720c */ /* 0x040fe40001f84270 */
[----:B------:R-:W-:Y:S02]  /*6750*/  ISETP.GT.AND P3, PT, R3, 0x8, P3 ;  /* 0x000000080300780c */ /* 0x000fe40001f64270 */
[----:B------:R-:W-:Y:S01]  /*6760*/  F2FP.TF32.F32.PACK_B R11, R11 ;  /* 0x0000000bff0b723e */ /* 0x000fe200024050ff */
[----:B0-----:R-:W-:Y:S02]  /*6770*/  @P5 IMAD.MOV.U32 R4, RZ, RZ, R8 ;  /* 0x000000ffff045224 */ /* 0x001fe400078e0008 */
[----:B------:R-:W-:Y:S01]  /*6780*/  FMUL R13, R86, R19 ;  /* 0x00000013560d7220 */ /* 0x000fe20000400000 */
[----:B------:R-:W-:-:S04]  /*6790*/  @P5 IMAD.MOV.U32 R5, RZ, RZ, R9 ;  /* 0x000000ffff055224 */ /* 0x000fc800078e0009 */
[----:B------:R-:W-:Y:S01]  /*67a0*/  F2FP.TF32.F32.PACK_B R13, R13 ;  /* 0x0000000dff0d723e */ /* 0x000fe200024050ff */
[----:B------:R0:W-:Y:S01]  /*67b0*/  @P5 STG.E desc[UR40][R4.64+0x1a4], R79 ;  /* 0x0001a44f04005986 */ /* 0x0001e2000c101928 */
[C---:B------:R-:W-:Y:S02]  /*67c0*/  ISETP.GT.AND P5, PT, R3.reuse, RZ, P2 ;  /* 0x000000ff0300720c */ /* 0x040fe400017a4270 */
[----:B------:R-:W-:Y:S01]  /*67d0*/  ISETP.GT.AND P2, PT, R3, 0x8, P2 ;  /* 0x000000080300780c */ /* 0x000fe20001744270 */
[----:B0-----:R-:W-:Y:S02]  /*67e0*/  @P4 IMAD.MOV.U32 R4, RZ, RZ, R6 ;  /* 0x000000ffff044224 */ /* 0x001fe400078e0006 */
[----:B------:R-:W-:-:S05]  /*67f0*/  @P4 IMAD.MOV.U32 R5, RZ, RZ, R7 ;  /* 0x000000ffff054224 */ /* 0x000fca00078e0007 */
        /* <DEDUP_REMOVED lines=10> */
[----:B------:R0:W-:Y:S02]  /*68a0*/  @P3 STG.E desc[UR40][R4.64+0x1c0], R15 ;  /* 0x0001c00f04003986 */ /* 0x0001e4000c101928 */
[----:B0-----:R-:W-:Y:S02]  /*68b0*/  @P2 IMAD.MOV.U32 R4, RZ, RZ, R8 ;  /* 0x000000ffff042224 */ /* 0x001fe400078e0008 */
[----:B------:R-:W-:-:S05]  /*68c0*/  @P2 IMAD.MOV.U32 R5, RZ, RZ, R9 ;  /* 0x000000ffff052224 */ /* 0x000fca00078e0009 */
[----:B------:R0:W-:Y:S02]  /*68d0*/  @P2 STG.E desc[UR40][R4.64+0x1c4], R83 ;  /* 0x0001c45304002986 */ /* 0x0001e4000c101928 */
[----:B0-----:R-:W-:Y:S02]  /*68e0*/  @P4 IMAD.MOV.U32 R4, RZ, RZ, R6 ;  /* 0x000000ffff044224 */ /* 0x001fe400078e0006 */
[----:B------:R-:W-:-:S05]  /*68f0*/  @P4 IMAD.MOV.U32 R5, RZ, RZ, R7 ;  /* 0x000000ffff054224 */ /* 0x000fca00078e0007 */
[----:B------:R0:W-:Y:S04]  /*6900*/  @P4 STG.E desc[UR40][R4.64+0x1e0], R21 ;  /* 0x0001e01504004986 */ /* 0x0001e8000c101928 */
[----:B------:R1:W-:Y:S01]  /*6910*/  @P5 STG.E desc[UR40][R6.64+0x1e4], R85 ;  /* 0x0001e45506005986 */ /* 0x0003e2000c101928 */
[----:B0-----:R-:W-:Y:S02]  /*6920*/  @P1 IMAD.MOV.U32 R4, RZ, RZ, R8 ;  /* 0x000000ffff041224 */ /* 0x001fe400078e0008 */
[----:B------:R-:W-:-:S05]  /*6930*/  @P1 IMAD.MOV.U32 R5, RZ, RZ, R9 ;  /* 0x000000ffff051224 */ /* 0x000fca00078e0009 */
[----:B------:R1:W-:Y:S04]  /*6940*/  @P1 STG.E desc[UR40][R4.64+0x1e0], R13 ;  /* 0x0001e00d04001986 */ /* 0x0003e8000c101928 */
[----:B------:R1:W-:Y:S02]  /*6950*/  @P0 STG.E desc[UR40][R8.64+0x1e4], R87 ;  /* 0x0001e45708000986 */ /* 0x0003e4000c101928 */
.L_x_154:
[----:B------:R-:W-:Y:S05]  /*6960*/  BSYNC B0 ;  /* 0x0000000000007941 */ /* 0x000fea0003800000 */
.L_x_28:
[----:B------:R-:W-:Y:S01]  /*6970*/  IADD3 R16, P0, R16, UR38, RZ ;  /* 0x0000002610107c10 */ /* 0x000fe2000ff1e0ff */
[----:B------:R-:W-:Y:S01]  /*6980*/  ULDC.64 UR4, c[0x0][0x650] ;  /* 0x0001940000047ab9 */ /* 0x000fe20000000a00 */
[----:B------:R-:W-:Y:S01]  /*6990*/  PRMT R3, RZ, 0x7610, R3 ;  /* 0x00007610ff037816 */ /* 0x000fe20000000003 */
[----:B------:R-:W-:Y:S01]  /*69a0*/  IMAD.MOV.U32 R100, RZ, RZ, -0x1 ;  /* 0xffffffffff647424 */ /* 0x000fe200078e00ff */
[----:B------:R-:W-:Y:S01]  /*69b0*/  IADD3.X R17, R17, UR37, RZ, P0, !PT ;  /* 0x0000002511117c10 */ /* 0x000fe200087fe4ff */
[----:B--2---:R-:W-:Y:S01]  /*69c0*/  IMAD.MOV.U32 R99, RZ, RZ, -0x1 ;  /* 0xffffffffff637424 */ /* 0x004fe200078e00ff */
[----:B------:R-:W-:-:S04]  /*69d0*/  ISETP.GE.U32.AND P0, PT, R16, UR4, PT ;  /* 0x0000000410007c0c */ /* 0x000fc8000bf06070 */
[----:B------:R-:W-:-:S13]  /*69e0*/  ISETP.GE.U32.AND.EX P0, PT, R17, UR5, PT, P0 ;  /* 0x0000000511007c0c */ /* 0x000fda000bf06100 */
[----:B------:R-:W-:Y:S05]  /*69f0*/  @P0 BRA `(.L_x_155) ;  /* 0x00000004004c0947 */ /* 0x000fea0003800000 */
[----:B0-----:R-:W0:Y:S01]  /*6a00*/  LDC.64 R10, c[0x0][0x628] ;  /* 0x00018a00ff0a7b82 */ /* 0x001e220000000a00 */
[----:B-1--4-:R-:W1:Y:S01]  /*6a10*/  S2R R12, SR_CTAID.X ;  /* 0x00000000000c7919 */ /* 0x012e620000002500 */
[----:B---3--:R-:W-:Y:S02]  /*6a20*/  IMAD.MOV.U32 R8, RZ, RZ, R16 ;  /* 0x000000ffff087224 */ /* 0x008fe400078e0010 */
[----:B------:R-:W-:Y:S01]  /*6a30*/  IMAD.MOV.U32 R9, RZ, RZ, R17 ;  /* 0x000000ffff097224 */ /* 0x000fe200078e0011 */
[----:B------:R-:W2:Y:S03]  /*6a40*/  S2R R20, SR_CTAID.Y ;  /* 0x0000000000147919 */ /* 0x000ea60000002600 */
[----:B------:R-:W3:Y:S08]  /*6a50*/  LDC R0, c[0x0][0x630] ;  /* 0x00018c00ff007b82 */ /* 0x000ef00000000800 */
[----:B------:R-:W4:Y:S01]  /*6a60*/  LDC.64 R14, c[0x0][0x620] ;  /* 0x00018800ff0e7b82 */ /* 0x000f220000000a00 */
[----:B0-----:R-:W-:-:S04]  /*6a70*/  ISETP.NE.U32.AND P0, PT, R10, RZ, PT ;  /* 0x000000ff0a00720c */ /* 0x001fc80003f05070 */
[----:B------:R-:W-:-:S13]  /*6a80*/  ISETP.NE.AND.EX P0, PT, R11, RZ, PT, P0 ;  /* 0x000000ff0b00720c */ /* 0x000fda0003f05300 */
[----:B-1234-:R-:W-:Y:S05]  /*6a90*/  @!P0 BRA `(.L_x_156) ;  /* 0x0000000000288947 */ /* 0x01efea0003800000 */
        /* <DEDUP_REMOVED lines=10> */
.L_x_156:
[-CC-:B------:R-:W-:Y:S01]  /*6b40*/  SHF.R.U64 R99, R8, R0.reuse, R9.reuse ;  /* 0x0000000008637219 */ /* 0x180fe20000001209 */
[----:B------:R-:W0:Y:S01]  /*6b50*/  LDC.64 R26, c[0x0][0x640] ;  /* 0x00019000ff1a7b82 */ /* 0x000e220000000a00 */
[----:B------:R-:W-:Y:S01]  /*6b60*/  SHF.R.U32.HI R0, RZ, R0, R9 ;  /* 0x00000000ff007219 */ /* 0x000fe20000011609 */
[----:B------:R-:W-:Y:S01]  /*6b70*/  ULDC UR4, c[0x0][0x150] ;  /* 0x0000540000047ab9 */ /* 0x000fe20000000800 */
[----:B------:R-:W-:Y:S02]  /*6b80*/  IADD3 R3, P0, RZ, -R99, RZ ;  /* 0x80000063ff037210 */ /* 0x000fe40007f1e0ff */
[----:B------:R-:W-:-:S03]  /*6b90*/  I2FP.F32.U32 R7, R12 ;  /* 0x0000000c00077245 */ /* 0x000fc60000201000 */
[----:B------:R-:W1:Y:S01]  /*6ba0*/  LDC R6, c[0x0][0x618] ;  /* 0x00018600ff067b82 */ /* 0x000e620000000800 */
[----:B------:R-:W-:Y:S02]  /*6bb0*/  IMAD.X R5, RZ, RZ, ~R0, P0 ;  /* 0x000000ffff057224 */ /* 0x000fe400000e0e00 */
[----:B------:R-:W-:Y:S01]  /*6bc0*/  FMUL R7, R7, UR4 ;  /* 0x0000000407077c20 */ /* 0x000fe20008400000 */
[----:B------:R-:W-:Y:S01]  /*6bd0*/  ULDC UR4, c[0x0][0x154] ;  /* 0x0000550000047ab9 */ /* 0x000fe20000000800 */
[-C--:B------:R-:W-:Y:S02]  /*6be0*/  IMAD R0, R5, R14.reuse, RZ ;  /* 0x0000000e05007224 */ /* 0x080fe400078e02ff */
[C---:B------:R-:W-:Y:S01]  /*6bf0*/  IMAD.WIDE.U32 R4, R3.reuse, R14, R16 ;  /* 0x0000000e03047225 */ /* 0x040fe200078e0010 */
[----:B------:R-:W2:Y:S01]  /*6c00*/  LDC R8, c[0x0][0x608] ;  /* 0x00018200ff087b82 */ /* 0x000ea20000000800 */
[----:B------:R-:W3:Y:S02]  /*6c10*/  F2I.U32.TRUNC.NTZ R7, R7 ;  /* 0x0000000700077305 */ /* 0x000ee4000020f000 */
[----:B------:R-:W-:Y:S01]  /*6c20*/  IMAD R3, R3, R15, R0 ;  /* 0x0000000f03037224 */ /* 0x000fe200078e0200 */
[----:B------:R-:W-:-:S03]  /*6c30*/  I2FP.F32.U32 R0, R20 ;  /* 0x0000001400007245 */ /* 0x000fc60000201000 */
[----:B------:R-:W-:Y:S01]  /*6c40*/  IMAD.IADD R3, R5, 0x1, R3 ;  /* 0x0000000105037824 */ /* 0x000fe200078e0203 */
[----:B------:R-:W4:Y:S01]  /*6c50*/  LDC R11, c[0x0][0x658] ;  /* 0x00019600ff0b7b82 */ /* 0x000f220000000800 */
[----:B0-----:R-:W-:-:S04]  /*6c60*/  ISETP.NE.U32.AND P0, PT, R26, RZ, PT ;  /* 0x000000ff1a00720c */ /* 0x001fc80003f05070 */
[----:B------:R-:W-:-:S03]  /*6c70*/  ISETP.NE.AND.EX P0, PT, R27, RZ, PT, P0 ;  /* 0x000000ff1b00720c */ /* 0x000fc60003f05300 */
[----:B------:R-:W0:Y:S01]  /*6c80*/  LDC R9, c[0x0][0x144] ;  /* 0x00005100ff097b82 */ /* 0x000e220000000800 */
[-C--:B-1----:R-:W-:Y:S01]  /*6c90*/  SHF.R.U64 R10, R4, R6.reuse, R3 ;  /* 0x00000006040a7219 */ /* 0x082fe20000001203 */
[----:B---3--:R-:W-:Y:S01]  /*6ca0*/  IMAD.MOV R7, RZ, RZ, -R7 ;  /* 0x000000ffff077224 */ /* 0x008fe200078e0a07 */
[----:B------:R-:W-:Y:S01]  /*6cb0*/  SHF.R.U32.HI R3, RZ, R6, R3 ;  /* 0x00000006ff037219 */ /* 0x000fe20000011603 */
[----:B------:R-:W-:-:S04]  /*6cc0*/  FMUL R6, R0, UR4 ;  /* 0x0000000400067c20 */ /* 0x000fc80008400000 */
[----:B------:R-:W1:Y:S01]  /*6cd0*/  LDC R21, c[0x0][0x148] ;  /* 0x00005200ff157b82 */ /* 0x000e620000000800 */
[----:B------:R3:W0:Y:S01]  /*6ce0*/  F2I.U32.TRUNC.NTZ R14, R6 ;  /* 0x00000006000e7305 */ /* 0x000622000020f000 */
[-CC-:B--2---:R-:W-:Y:S02]  /*6cf0*/  SHF.R.U64 R13, R10, R8.reuse, R3.reuse ;  /* 0x000000080a0d7219 */ /* 0x184fe40000001203 */
[----:B------:R-:W-:-:S04]  /*6d00*/  SHF.R.U32.HI R0, RZ, R8, R3 ;  /* 0x00000008ff007219 */ /* 0x000fc80000011603 */
[----:B-----5:R-:W2:Y:S01]  /*6d10*/  LDC R24, c[0x0][0x648] ;  /* 0x00019200ff187b82 */ /* 0x020ea20000000800 */
[-CC-:B----4-:R-:W-:Y:S02]  /*6d20*/  SHF.R.U64 R15, R13, R11.reuse, R0.reuse ;  /* 0x0000000b0d0f7219 */ /* 0x190fe40000001200 */
[----:B------:R-:W-:-:S03]  /*6d30*/  SHF.R.U32.HI R5, RZ, R11, R0 ;  /* 0x0000000bff057219 */ /* 0x000fc60000011600 */
[----:B------:R-:W-:Y:S02]  /*6d40*/  IMAD.MOV.U32 R4, RZ, RZ, R15 ;  /* 0x000000ffff047224 */ /* 0x000fe400078e000f */
[----:B------:R-:W4:Y:S01]  /*6d50*/  LDC R28, c[0x0][0x638] ;  /* 0x00018e00ff1c7b82 */ /* 0x000f220000000800 */
[----:B0-----:R-:W-:-:S07]  /*6d60*/  IMAD R25, R9, R7, R12 ;  /* 0x0000000709197224 */ /* 0x001fce00078e020c */
[----:B------:R-:W0:Y:S08]  /*6d70*/  LDC R29, c[0x0][0x610] ;  /* 0x00018400ff1d7b82 */ /* 0x000e300000000800 */
[----:B------:R-:W0:Y:S01]  /*6d80*/  LDC R30, c[0x0][0x600] ;  /* 0x00018000ff1e7b82 */ /* 0x000e220000000800 */
[----:B-123--:R-:W-:Y:S05]  /*6d90*/  @!P0 BRA `(.L_x_157) ;  /* 0x0000000000288947 */ /* 0x00efea0003800000 */
        /* <DEDUP_REMOVED lines=10> */
.L_x_157:
[----:B------:R-:W-:Y:S01]  /*6e40*/  ISETP.NE.AND P0, PT, R2, 0x1, PT ;  /* 0x000000010200780c */ /* 0x000fe20003f05270 */
[----:B------:R-:W-:Y:S01]  /*6e50*/  IMAD.MOV R14, RZ, RZ, -R14 ;  /* 0x000000ffff0e7224 */ /* 0x000fe200078e0a0e */
[----:B------:R-:W-:Y:S02]  /*6e60*/  SHF.R.U64 R0, R4, R24, R5 ;  /* 0x0000001804007219 */ /* 0x000fe40000001205 */
[----:B------:R-:W-:Y:S02]  /*6e70*/  LOP3.LUT R3, R13, R96, RZ, 0xc0, !PT ;  /* 0x000000600d037212 */ /* 0x000fe400078ec0ff */
[----:B------:R-:W-:Y:S01]  /*6e80*/  LOP3.LUT R10, R10, R95, RZ, 0xc0, !PT ;  /* 0x0000005f0a0a7212 */ /* 0x000fe200078ec0ff */
[----:B------:R-:W-:Y:S02]  /*6e90*/  IMAD.MOV R4, RZ, RZ, -R0 ;  /* 0x000000ffff047224 */ /* 0x000fe400078e0a00 */
[----:B------:R-:W-:Y:S02]  /*6ea0*/  IMAD R0, R90, R0, R3 ;  /* 0x000000005a007224 */ /* 0x000fe400078e0203 */
[----:B----4-:R-:W-:-:S02]  /*6eb0*/  IMAD R3, R4, R28, R15 ;  /* 0x0000001c04037224 */ /* 0x010fc400078e020f */
[----:B------:R-:W-:Y:S02]  /*6ec0*/  @P0 IMAD R25, R21, R14, R20 ;  /* 0x0000000e15190224 */ /* 0x000fe400078e0214 */
[----:B0-----:R-:W-:Y:S02]  /*6ed0*/  IMAD R5, R3, R30, R10 ;  /* 0x0000001e03057224 */ /* 0x001fe400078e020a */
[----:B------:R-:W-:Y:S02]  /*6ee0*/  IMAD R0, R0, R29, R25 ;  /* 0x0000001d00007224 */ /* 0x000fe400078e0219 */
[----:B------:R-:W-:-:S03]  /*6ef0*/  IMAD.MOV.U32 R4, RZ, RZ, 0x1 ;  /* 0x00000001ff047424 */ /* 0x000fc600078e00ff */
[----:B------:R-:W-:Y:S02]  /*6f00*/  SEL R100, R5, R0, !P0 ;  /* 0x0000000005647207 */ /* 0x000fe40004000000 */
[----:B------:R-:W-:Y:S02]  /*6f10*/  PRMT R3, R4, 0x7610, R3 ;  /* 0x0000761004037816 */ /* 0x000fe40000000003 */
[----:B------:R-:W-:-:S07]  /*6f20*/  SEL R0, R0, R5, !P0 ;  /* 0x0000000500007207 */ /* 0x000fce0004000000 */
.L_x_155:
[----:B------:R-:W-:Y:S01]  /*6f30*/  LOP3.LUT P0, RZ, R3, 0xff, RZ, 0xc0, !PT ;  /* 0x000000ff03ff7812 */ /* 0x000fe2000780c0ff */
[----:B------:R-:W-:Y:S01]  /*6f40*/  UIMAD.WIDE.U32 UR4, UR42, -0x33333333, URZ ;  /* 0xcccccccd2a0478a5 */ /* 0x000fe2000f8e003f */
[----:B------:R-:W-:-:S03]  /*6f50*/  IMAD.MOV.U32 R101, RZ, RZ, R0 ;  /* 0x000000ffff657224 */ /* 0x000fc600078e0000 */
[----:B------:R-:W-:-:S04]  /*6f60*/  USHF.R.U32.HI UR4, URZ, 0x2, UR5 ;  /* 0x000000023f047899 */ /* 0x000fc80008011605 */
[----:B------:R-:W-:-:S04]  /*6f70*/  UIMAD UR42, UR4, -0x5, UR42 ;  /* 0xfffffffb042a78a4 */ /* 0x000fc8000f8e022a */
[----:B------:R-:W-:Y:S08]  /*6f80*/  @P0 BRA `(.L_x_158) ;  /* 0xffffffa000940947 */ /* 0x000ff0000383ffff */
[----:B------:R-:W-:Y:S05]  /*6f90*/  EXIT ;  /* 0x000000000000794d */ /* 0x000fea0003800000 */
.L_x_3:
        /* <DEDUP_REMOVED lines=26> */
.L_x_160:
[--C-:B------:R-:W-:Y:S01]  /*7140*/  SHF.R.U64 R14, R12, R20, R13.reuse ;  /* 0x000000140c0e7219 */ /* 0x100fe2000000120d */
[----:B------:R-:W0:Y:S01]  /*7150*/  LDC R24, c[0x0][0x618] ;  /* 0x00018600ff187b82 */ /* 0x000e220000000800 */
[----:B------:R-:W-:Y:S01]  /*7160*/  I2FP.F32.U32 R8, R6 ;  /* 0x0000000600087245 */ /* 0x000fe20000201000 */
[----:B------:R-:W-:Y:S01]  /*7170*/  ULDC UR4, c[0x0][0x150] ;  /* 0x0000540000047ab9 */ /* 0x000fe20000000800 */
[----:B------:R-:W-:Y:S02]  /*7180*/  SHF.R.U32.HI R7, RZ, R20, R13 ;  /* 0x00000014ff077219 */ /* 0x000fe4000001160d */
[----:B------:R-:W-:Y:S01]  /*7190*/  IADD3 R11, P0, RZ, -R14, RZ ;  /* 0x8000000eff0b7210 */ /* 0x000fe20007f1e0ff */
[----:B------:R-:W-:Y:S01]  /*71a0*/  FMUL R13, R8, UR4 ;  /* 0x00000004080d7c20 */ /* 0x000fe20008400000 */
[----:B------:R-:W-:Y:S01]  /*71b0*/  ULDC UR4, c[0x0][0x154] ;  /* 0x0000550000047ab9 */ /* 0x000fe20000000800 */
[----:B------:R-:W1:Y:S02]  /*71c0*/  LDC.64 R26, c[0x0][0x640] ;  /* 0x00019000ff1a7b82 */ /* 0x000e640000000a00 */
[----:B------:R-:W-:-:S02]  /*71d0*/  IMAD.X R7, RZ, RZ, ~R7, P0 ;  /* 0x000000ffff077224 */ /* 0x000fc400000e0e07 */
[----:B------:R-:W2:Y:S01]  /*71e0*/  F2I.U32.TRUNC.NTZ R13, R13 ;  /* 0x0000000d000d7305 */ /* 0x000ea2000020f000 */
[----:B------:R-:W-:-:S03]  /*71f0*/  IMAD.WIDE.U32 R8, R11, R22, R16 ;  /* 0x000000160b087225 */ /* 0x000fc600078e0010 */
[----:B------:R-:W3:Y:S01]  /*7200*/  LDC R15, c[0x0][0x144] ;  /* 0x00005100ff0f7b82 */ /* 0x000ee20000000800 */
[----:B------:R-:W-:-:S04]  /*7210*/  IMAD R10, R7, R22, RZ ;  /* 0x00000016070a7224 */ /* 0x000fc800078e02ff */
[----:B------:R-:W-:Y:S02]  /*7220*/  IMAD R7, R11, R23, R10 ;  /* 0x000000170b077224 */ /* 0x000fe400078e020a */
[----:B------:R-:W-:Y:S01]  /*7230*/  IMAD.MOV.U32 R10, RZ, RZ, -0x1 ;  /* 0xffffffffff0a7424 */ /* 0x000fe200078e00ff */
[----:B------:R-:W4:Y:S01]  /*7240*/  LDC R20, c[0x0][0x608] ;  /* 0x00018200ff147b82 */ /* 0x000f220000000800 */
[----:B------:R-:W-:Y:S01]  /*7250*/  IMAD.IADD R7, R9, 0x1, R7 ;  /* 0x0000000109077824 */ /* 0x000fe200078e0207 */
[----:B------:R-:W-:-:S04]  /*7260*/  I2FP.F32.U32 R9, R5 ;  /* 0x0000000500097245 */ /* 0x000fc80000201000 */
[-C--:B0-----:R-:W-:Y:S01]  /*7270*/  SHF.R.U64 R12, R8, R24.reuse, R7 ;  /* 0x00000018080c7219 */ /* 0x081fe20000001207 */
[----:B--2---:R-:W-:Y:S01]  /*7280*/  IMAD.MOV R8, RZ, RZ, -R13 ;  /* 0x000000ffff087224 */ /* 0x004fe200078e0a0d */
[----:B------:R-:W0:Y:S01]  /*7290*/  LDC R11, c[0x0][0x658] ;  /* 0x00019600ff0b7b82 */ /* 0x000e220000000800 */
[----:B-1----:R-:W-:Y:S01]  /*72a0*/  ISETP.NE.U32.AND P0, PT, R26, RZ, PT ;  /* 0x000000ff1a00720c */ /* 0x002fe20003f05070 */
[----:B------:R-:W-:Y:S01]  /*72b0*/  FMUL R9, R9, UR4 ;  /* 0x0000000409097c20 */ /* 0x000fe20008400000 */
[----:B------:R-:W-:Y:S02]  /*72c0*/  SHF.R.U32.HI R7, RZ, R24, R7 ;  /* 0x00000018ff077219 */ /* 0x000fe40000011607 */
[----:B------:R-:W-:-:S03]  /*72d0*/  ISETP.NE.AND.EX P0, PT, R27, RZ, PT, P0 ;  /* 0x000000ff1b00720c */ /* 0x000fc60003f05300 */
[----:B------:R-:W1:Y:S01]  /*72e0*/  LDC R22, c[0x0][0x148] ;  /* 0x00005200ff167b82 */ /* 0x000e620000000800 */
[----:B---3--:R-:W-:Y:S02]  /*72f0*/  IMAD R23, R15, R8, R6 ;  /* 0x000000080f177224 */ /* 0x008fe400078e0206 */
[----:B------:R-:W-:-:S05]  /*7300*/  IMAD.MOV.U32 R8, RZ, RZ, 0x1 ;  /* 0x00000001ff087424 */ /* 0x000fca00078e00ff */
[----:B------:R-:W2:Y:S01]  /*7310*/  LDC R21, c[0x0][0x600] ;  /* 0x00018000ff157b82 */ /* 0x000ea20000000800 */
[-CC-:B----4-:R-:W-:Y:S02]  /*7320*/  SHF.R.U64 R15, R12, R20.reuse, R7.reuse ;  /* 0x000000140c0f7219 */ /* 0x190fe40000001207 */
[----:B------:R-:W-:Y:S02]  /*7330*/  SHF.R.U32.HI R6, RZ, R20, R7 ;  /* 0x00000014ff067219 */ /* 0x000fe40000011607 */
[----:B------:R3:W4:Y:S03]  /*7340*/  F2I.U32.TRUNC.NTZ R20, R9 ;  /* 0x0000000900147305 */ /* 0x000726000020f000 */
[----:B------:R-:W1:Y:S01]  /*7350*/  LDC R25, c[0x0][0x648] ;  /* 0x00019200ff197b82 */ /* 0x000e620000000800 */
[-C--:B0-----:R-:W-:Y:S02]  /*7360*/  SHF.R.U64 R19, R15, R11.reuse, R6 ;  /* 0x0000000b0f137219 */ /* 0x081fe40000001206 */
[----:B------:R-:W-:-:S02]  /*7370*/  SHF.L.U32 R10, R10, R11, RZ ;  /* 0x0000000b0a0a7219 */ /* 0x000fc400000006ff */
[-C--:B------:R-:W-:Y:S01]  /*7380*/  SHF.R.U32.HI R7, RZ, R11.reuse, R6 ;  /* 0x0000000bff077219 */ /* 0x080fe20000011606 */
[----:B------:R-:W-:Y:S01]  /*7390*/  IMAD.MOV.U32 R6, RZ, RZ, R19 ;  /* 0x000000ffff067224 */ /* 0x000fe200078e0013 */
[----:B------:R-:W-:Y:S01]  /*73a0*/  SHF.L.U32 R24, R8, R11, RZ ;  /* 0x0000000b08187219 */ /* 0x000fe200000006ff */
[----:B------:R-:W0:Y:S01]  /*73b0*/  LDC R28, c[0x0][0x638] ;  /* 0x00018e00ff1c7b82 */ /* 0x000e220000000800 */
[----:B------:R-:W-:-:S07]  /*73c0*/  LOP3.LUT R30, RZ, R10, RZ, 0x33, !PT ;  /* 0x0000000aff1e7212 */ /* 0x000fce00078e33ff */
[----:B------:R-:W0:Y:S01]  /*73d0*/  LDC R29, c[0x0][0x610] ;  /* 0x00018400ff1d7b82 */ /* 0x000e220000000800 */
[----:B---34-:R-:W-:Y:S05]  /*73e0*/  @!P0 BRA `(.L_x_161) ;  /* 0x0000000000288947 */ /* 0x018fea0003800000 */
[----:B------:R-:W3:Y:S02]  /*73f0*/  LDC R6, c[0x0][0x64c] ;  /* 0x00019300ff067b82 */ /* 0x000ee40000000800 */
[----:B---3--:R-:W-:-:S05]  /*7400*/  IADD3 R11, P0, R19, R6, RZ ;  /* 0x00000006130b7210 */ /* 0x008fca0007f1e0ff */
        /* <DEDUP_REMOVED lines=8> */
.L_x_161:
[----:B------:R-:W-:Y:S01]  /*7490*/  ISETP.NE.AND P0, PT, R2, 0x1, PT ;  /* 0x000000010200780c */ /* 0x000fe20003f05270 */
[----:B--2---:R-:W-:Y:S01]  /*74a0*/  VIADD R9, R21, 0xffffffff ;  /* 0xffffffff15097836 */ /* 0x004fe20000000000 */
[----:B-1----:R-:W-:Y:S01]  /*74b0*/  SHF.R.U64 R7, R6, R25, R7 ;  /* 0x0000001906077219 */ /* 0x002fe20000001207 */
[----:B------:R-:W-:Y:S01]  /*74c0*/  IMAD.MOV R20, RZ, RZ, -R20 ;  /* 0x000000ffff147224 */ /* 0x000fe200078e0a14 */
[----:B------:R-:W-:Y:S02]  /*74d0*/  LOP3.LUT R6, R15, R30, RZ, 0xc0, !PT ;  /* 0x0000001e0f067212 */ /* 0x000fe400078ec0ff */
[----:B------:R-:W-:Y:S01]  /*74e0*/  LOP3.LUT R12, R12, R9, RZ, 0xc0, !PT ;  /* 0x000000090c0c7212 */ /* 0x000fe200078ec0ff */
[----:B------:R-:W-:Y:S02]  /*74f0*/  IMAD.MOV R8, RZ, RZ, -R7 ;  /* 0x000000ffff087224 */ /* 0x000fe400078e0a07 */
[----:B------:R-:W-:Y:S02]  /*7500*/  IMAD R6, R24, R7, R6 ;  /* 0x0000000718067224 */ /* 0x000fe400078e0206 */
[----:B------:R-:W-:-:S02]  /*7510*/  IMAD.MOV.U32 R9, RZ, RZ, 0x1 ;  /* 0x00000001ff097424 */ /* 0x000fc400078e00ff */
[----:B------:R-:W-:Y:S02]  /*7520*/  @P0 IMAD R23, R22, R20, R5 ;  /* 0x0000001416170224 */ /* 0x000fe400078e0205 */
[----:B0-----:R-:W-:Y:S02]  /*7530*/  IMAD R5, R8, R28, R19 ;  /* 0x0000001c08057224 */ /* 0x001fe400078e0213 */
[----:B------:R-:W-:Y:S02]  /*7540*/  IMAD R19, R6, R29, R23 ;  /* 0x0000001d06137224 */ /* 0x000fe400078e0217 */
[----:B------:R-:W-:Y:S02]  /*7550*/  IMAD R6, R5, R21, R12 ;  /* 0x0000001505067224 */ /* 0x000fe400078e020c */
[----:B------:R-:W-:-:S03]  /*7560*/  IMAD.MOV.U32 R8, RZ, RZ, R14 ;  /* 0x000000ffff087224 */ /* 0x000fc600078e000e */
[----:B------:R-:W-:Y:S02]  /*7570*/  SEL R20, R6, R19, !P0 ;  /* 0x0000001306147207 */ /* 0x000fe40004000000 */
[----:B------:R-:W-:-:S07]  /*7580*/  SEL R19, R19, R6, !P0 ;  /* 0x0000000613137207 */ /* 0x000fce0004000000 */
.L_x_159:
[----:B------:R-:W-:-:S08]  /*7590*/  NOP ;  /* 0x0000000000007918 */ /* 0x000fd00000000000 */
[----:B------:R-:W0:-:S00]  /*75a0*/  USETMAXREG.DEALLOC.CTAPOOL 0x28 ;  /* 0x00000028000079c8 */ /* 0x000e0000080e0500 */
[----:B0-----:R-:W-:-:S13]  /*75b0*/  ISETP.NE.AND P0, PT, R0, RZ, PT ;  /* 0x000000ff0000720c */ /* 0x001fda0003f05270 */
[----:B------:R-:W-:Y:S05]  /*75c0*/  @P0 EXIT ;  /* 0x000000000000094d */ /* 0x000fea0003800000 */
[----:B------:R-:W-:Y:S01]  /*75d0*/  LOP3.LUT P0, RZ, R9, 0xff, RZ, 0xc0, !PT ;  /* 0x000000ff09ff7812 */ /* 0x000fe2000780c0ff */
[----:B------:R-:W-:Y:S02]  /*75e0*/  IMAD.MOV.U32 R0, RZ, RZ, 0x1 ;  /* 0x00000001ff007424 */ /* 0x000fe400078e00ff */
[----:B------:R-:W-:-:S10]  /*75f0*/  IMAD.MOV.U32 R12, RZ, RZ, RZ ;  /* 0x000000ffff0c7224 */ /* 0x000fd400078e00ff */
[----:B------:R-:W-:Y:S05]  /*7600*/  @!P0 BRA `(.L_x_162) ;  /* 0x0000000c00948947 */ /* 0x000fea0003800000 */
[----:B------:R-:W0:Y:S01]  /*7610*/  LDC R0, c[0x0][0x28c] ;  /* 0x0000a300ff007b82 */ /* 0x000e220000000800 */
[----:B------:R-:W-:Y:S01]  /*7620*/  LOP3.LUT P0, RZ, R3, 0x1f, RZ, 0xc0, !PT ;  /* 0x0000001f03ff7812 */ /* 0x000fe2000780c0ff */
[----:B------:R-:W-:Y:S01]  /*7630*/  ULDC UR21, c[0x0][0x658] ;  /* 0x0001960000157ab9 */ /* 0x000fe20000000800 */
[----:B------:R-:W-:Y:S01]  /*7640*/  UMOV UR4, 0xffffffff ;  /* 0xffffffff00047882 */ /* 0x000fe20000000000 */
[----:B------:R-:W-:Y:S01]  /*7650*/  BSSY B0, `(.L_x_162) ;  /* 0x00000e0000007945 */ /* 0x000fe20003800000 */
[----:B------:R-:W-:Y:S01]  /*7660*/  USHF.L.U32 UR4, UR4, UR21, URZ ;  /* 0x0000001504047299 */ /* 0x000fe2000800063f */
[C---:B------:R-:W-:Y:S01]  /*7670*/  ISETP.NE.AND P2, PT, R4.reuse, RZ, PT ;  /* 0x000000ff0400720c */ /* 0x040fe20003f45270 */
[----:B------:R-:W-:Y:S01]  /*7680*/  IMAD.MOV.U32 R13, RZ, RZ, 0x1 ;  /* 0x00000001ff0d7424 */ /* 0x000fe200078e00ff */
[----:B------:R-:W-:Y:S01]  /*7690*/  ISETP.NE.OR P0, PT, R4, RZ, !P0 ;  /* 0x000000ff0400720c */ /* 0x000fe20004705670 */
[----:B------:R-:W-:Y:S01]  /*76a0*/  IMAD.MOV.U32 R12, RZ, RZ, RZ ;  /* 0x000000ffff0c7224 */ /* 0x000fe200078e00ff */
[----:B------:R-:W-:Y:S01]  /*76b0*/  LOP3.LUT R11, R18, 0x2, RZ, 0xfc, !PT ;  /* 0x00000002120b7812 */ /* 0x000fe200078efcff */
[----:B------:R-:W-:Y:S01]  /*76c0*/  ULDC UR13, c[0x0][0x600] ;  /* 0x00018000000d7ab9 */ /* 0x000fe20000000800 */
[----:B------:R-:W-:Y:S01]  /*76d0*/  UMOV UR5, 0x1 ;  /* 0x0000000100057882 */ /* 0x000fe20000000000 */
[----:B------:R-:W-:-:S02]  /*76e0*/  UIADD3 UR13, UR13, -0x1, URZ ;  /* 0xffffffff0d0d7890 */ /* 0x000fc4000fffe03f */
[----:B------:R-:W-:Y:S02]  /*76f0*/  USHF.L.U32 UR21, UR5, UR21, URZ ;  /* 0x0000001505157299 */ /* 0x000fe4000800063f */
[----:B------:R-:W-:Y:S01]  /*7700*/  ULOP3.LUT UR22, URZ, UR4, URZ, 0x33, !UPT ;  /* 0x000000043f167292 */ /* 0x000fe2000f8e333f */
[----:B------:R-:W-:Y:S01]  /*7710*/  ULDC.64 UR14, c[0x0][0x198] ;  /* 0x00006600000e7ab9 */ /* 0x000fe20000000a00 */
[----:B0-----:R-:W-:-:S05]  /*7720*/  VIADD R0, R0, 0x7f ;  /* 0x0000007f00007836 */ /* 0x001fca0000000000 */
[----:B------:R-:W-:-:S04]  /*7730*/  SHF.R.S32.HI R3, RZ, 0x1f, R0 ;  /* 0x0000001fff037819 */ /* 0x000fc80000011400 */
[----:B------:R-:W-:Y:S01]  /*7740*/  LEA.HI R3, R3, R0, RZ, 0x7 ;  /* 0x0000000003037211 */ /* 0x000fe200078f38ff */
[----:B------:R-:W-:-:S03]  /*7750*/  IMAD.MOV.U32 R0, RZ, RZ, 0x1 ;  /* 0x00000001ff007424 */ /* 0x000fc600078e00ff */
[----:B------:R-:W-:-:S05]  /*7760*/  SHF.R.S32.HI R3, RZ, 0x7, R3 ;  /* 0x00000007ff037819 */ /* 0x000fca0000011403 */
[----:B------:R-:W-:-:S07]  /*7770*/  VIADD R10, R3, 0x1 ;  /* 0x00000001030a7836 */ /* 0x000fce0000000000 */
.L_x_174:
[----:B------:R-:W-:-:S03]  /*7780*/  UMOV UR4, 0xffffffff ;  /* 0xffffffff00047882 */ /* 0x000fc60000000000 */
[----:B------:R-:W-:Y:S05]  /*7790*/  BRA.DIV UR4, `(.L_x_163) ;  /* 0x0000001204407947 */ /* 0x000fea000b800000 */
[----:B------:R-:W-:-:S13]  /*77a0*/  ELECT P6, URZ, PT ;  /* 0x00000000003f782f */ /* 0x000fda00038c0000 */
.L_x_186:
[----:B------:R-:W0:Y:S01]  /*77b0*/  LDC R4, c[0x0][0x28c] ;  /* 0x0000a300ff047b82 */ /* 0x000e220000000800 */
[----:B------:R-:W-:Y:S01]  /*77c0*/  BSSY B1, `(.L_x_164) ;  /* 0x0000057000017945 */ /* 0x000fe20003800000 */
[----:B0-----:R-:W-:-:S13]  /*77d0*/  ISETP.LT.OR P6, PT, R4, 0x1, !P6 ;  /* 0x000000010400780c */ /* 0x001fda00077c1670 */
[----:B------:R-:W-:Y:S05]  /*77e0*/  @P6 BRA `(.L_x_165) ;  /* 0x0000000400506947 */ /* 0x000fea0003800000 */
[----:B------:R-:W-:Y:S02]  /*77f0*/  IMAD.SHL.U32 R19, R19, 0x80, RZ ;  /* 0x0000008013137824 */ /* 0x000fe400078e00ff */
[----:B------:R-:W-:Y:S02]  /*7800*/  IMAD.SHL.U32 R20, R20, 0x80, RZ ;  /* 0x0000008014147824 */ /* 0x000fe400078e00ff */
[----:B------:R-:W-:Y:S02]  /*7810*/  IMAD.MOV.U32 R21, RZ, RZ, RZ ;  /* 0x000000ffff157224 */ /* 0x000fe400078e00ff */
[----:B------:R-:W-:Y:S02]  /*7820*/  IMAD.MOV.U32 R4, RZ, RZ, R10 ;  /* 0x000000ffff047224 */ /* 0x000fe400078e000a */
[----:B------:R-:W-:Y:S02]  /*7830*/  IMAD.MOV.U32 R5, RZ, RZ, R0 ;  /* 0x000000ffff057224 */ /* 0x000fe400078e0000 */
[----:B------:R-:W-:-:S07]  /*7840*/  IMAD.MOV.U32 R6, RZ, RZ, R12 ;  /* 0x000000ffff067224 */ /* 0x000fce00078e000c */
.L_x_169:
[----:B------:R-:W0:Y:S01]  /*7850*/  S2R R14, SR_CgaCtaId ;  /* 0x00000000000e7919 */ /* 0x000e220000008800 */
[----:B------:R-:W-:Y:S01]  /*7860*/  MOV R7, 0x400 ;  /* 0x0000040000077802 */ /* 0x000fe20000000f00 */
[----:B------:R-:W1:Y:S03]  /*7870*/  @!P2 LDC R9, c[0x0][0x500] ;  /* 0x00014000ff09ab82 */ /* 0x000e660000000800 */
[----:B0-----:R-:W-:Y:S02]  /*7880*/  LEA R15, R14, R7, 0x18 ;  /* 0x000000070e0f7211 */ /* 0x001fe400078ec0ff */
[----:B------:R-:W-:-:S03]  /*7890*/  SHF.L.U32 R7, R5, 0x1f, RZ ;  /* 0x0000001f05077819 */ /* 0x000fc600000006ff */
[----:B------:R-:W-:-:S04]  /*78a0*/  IMAD R14, R6, 0x8, R15 ;  /* 0x00000008060e7824 */ /* 0x000fc800078e020f */
[----:B------:R-:W0:Y:S02]  /*78b0*/  SYNCS.PHASECHK.TRANS64.TRYWAIT P1, [R14+URZ+0x28], R7 ;  /* 0x000028070e0075a7 */ /* 0x000e24000802017f */
[----:B01----:R-:W-:Y:S05]  /*78c0*/  @!P1 BRA `(.L_x_166) ;  /* 0x0000001000149947 */ /* 0x003fea0003800000 */
.L_x_187:
[----:B0-----:R-:W-:Y:S01]  /*78d0*/  PRMT R7, R11, 0x9910, RZ ;  /* 0x000099100b077816 */ /* 0x001fe200000000ff */
[----:B------:R0:W-:Y:S03]  /*78e0*/  @!P2 SYNCS.ARRIVE.TRANS64 RZ, [R14+URZ], R9 ;  /* 0x000000090effa9a7 */ /* 0x0001e6000800003f */
[----:B------:R-:W-:-:S13]  /*78f0*/  ISETP.NE.AND P1, PT, R7, 0x2, PT ;  /* 0x000000020700780c */ /* 0x000fda0003f25270 */
[----:B0-----:R-:W-:Y:S05]  /*7900*/  @P1 BRA `(.L_x_167) ;  /* 0x0000000000041947 */ /* 0x001fea0003800000 */
[----:B------:R-:W-:Y:S01]  /*7910*/  BPT.TRAP 0x1 ;  /* 0x000000040000795c */ /* 0x000fe20000300000 */
.L_x_167:
[----:B------:R-:W-:Y:S05]  /*7920*/  @P0 BRA `(.L_x_168) ;  /* 0x0000000000040947 */ /* 0x000fea0003800000 */
[----:B------:R-:W-:Y:S01]  /*7930*/  BPT.TRAP 0x1 ;  /* 0x000000040000795c */ /* 0x000fe20000300000 */
.L_x_168:
[----:B------:R-:W-:Y:S01]  /*7940*/  IMAD R15, R6, 0x10000, R15 ;  /* 0x00010000060f7824 */ /* 0x000fe200078e020f */
[----:B------:R-:W-:Y:S01]  /*7950*/  R2UR UR10, R21 ;  /* 0x00000000150a72ca */ /* 0x000fe200000e0000 */
[----:B------:R-:W-:Y:S01]  /*7960*/  UIADD3 UR30, UP0, UR14, 0xf0, URZ ;  /* 0x000000f00e1e7890 */ /* 0x000fe2000ff1e03f */
[----:B------:R-:W-:Y:S01]  /*7970*/  R2UR UR9, R14 ;  /* 0x000000000e0972ca */ /* 0x000fe200000e0000 */
[----:B------:R-:W-:Y:S01]  /*7980*/  VIADD R4, R4, 0xffffffff ;  /* 0xffffffff04047836 */ /* 0x000fe20000000000 */
[----:B------:R-:W-:Y:S01]  /*7990*/  R2UR UR18, R15 ;  /* 0x000000000f1272ca */ /* 0x000fe200000e0000 */
[----:B------:R-:W-:Y:S01]  /*79a0*/  UIADD3.X UR31, URZ, UR15, URZ, UP0, !UPT ;  /* 0x0000000f3f1f7290 */ /* 0x000fe200087fe43f */
[----:B------:R-:W-:Y:S01]  /*79b0*/  R2UR UR11, R19 ;  /* 0x00000000130b72ca */ /* 0x000fe200000e0000 */
[----:B------:R-:W-:Y:S01]  /*79c0*/  UIADD3 UR4, UP1, UR14, 0x1f0, URZ ;  /* 0x000001f00e047890 */ /* 0x000fe2000ff3e03f */
[----:B------:R-:W-:Y:S01]  /*79d0*/  R2UR UR12, R8 ;  /* 0x00000000080c72ca */ /* 0x000fe200000e0000 */
[----:B------:R-:W-:Y:S01]  /*79e0*/  UMOV UR6, 0x0 ;  /* 0x0000000000067882 */ /* 0x000fe20000000000 */
[----:B------:R-:W-:Y:S01]  /*79f0*/  R2UR UR35, R20 ;  /* 0x00000000142372ca */ /* 0x000fe200000e0000 */
[----:B------:R-:W-:Y:S01]  /*7a00*/  UMOV UR7, 0x10000000 ;  /* 0x1000000000077882 */ /* 0x000fe20000000000 */
[----:B------:R-:W-:Y:S01]  /*7a10*/  UIADD3.X UR5, URZ, UR15, URZ, UP1, !UPT ;  /* 0x0000000f3f057290 */ /* 0x000fe20008ffe43f */
[----:B------:R-:W-:Y:S01]  /*7a20*/  ISETP.GT.AND P3, PT, R4, 0x1, PT ;  /* 0x000000010400780c */ /* 0x000fe20003f64270 */
[----:B------:R-:W-:Y:S01]  /*7a30*/  UIADD3 UR58, UR10, 0x20, URZ ;  /* 0x000000200a3a7890 */ /* 0x000fe2000fffe03f */
[----:B------:R-:W-:Y:S01]  /*7a40*/  VIADD R6, R6, 0x1 ;  /* 0x0000000106067836 */ /* 0x000fe20000000000 */
[----:B------:R-:W-:Y:S01]  /*7a50*/  UIADD3 UR50, UR10, 0x40, URZ ;  /* 0x000000400a327890 */ /* 0x000fe2000fffe03f */
[----:B------:R-:W-:Y:S01]  /*7a60*/  VIADD R21, R21, 0x80 ;  /* 0x0000008015157836 */ /* 0x000fe20000000000 */
[----:B------:R-:W-:-:S02]  /*7a70*/  UIADD3 UR8, UR18, 0x100, URZ ;  /* 0x0000010012087890 */ /* 0x000fc4000fffe03f */
[----:B------:R-:W-:Y:S01]  /*7a80*/  UIADD3 UR56, UR18, 0x4100, URZ ;  /* 0x0000410012387890 */ /* 0x000fe2000fffe03f */
[C---:B------:R-:W-:Y:S01]  /*7a90*/  ISETP.NE.AND P1, PT, R6.reuse, 0x5, PT ;  /* 0x000000050600780c */ /* 0x040fe20003f25270 */
[----:B------:R-:W-:Y:S02]  /*7aa0*/  UIADD3 UR48, UR18, 0x8100, URZ ;  /* 0x0000810012307890 */ /* 0x000fe4000fffe03f */
[----:B------:R-:W-:Y:S01]  /*7ab0*/  UIADD3 UR42, UR10, 0x60, URZ ;  /* 0x000000600a2a7890 */ /* 0x000fe2000fffe03f */
[----:B------:R-:W-:Y:S01]  /*7ac0*/  SEL R14, RZ, 0x1, P1 ;  /* 0x00000001ff0e7807 */ /* 0x000fe20000800000 */
[----:B------:R-:W-:Y:S01]  /*7ad0*/  UIADD3 UR40, UR18, 0xc100, URZ ;  /* 0x0000c10012287890 */ /* 0x000fe2000fffe03f */
[----:B------:R0:W-:Y:S01]  /*7ae0*/  UTMALDG.3D [UR8], [UR30], desc[UR6] ;  /* 0x000006081e0075b4 */ /* 0x0001e20008011000 */
[----:B------:R-:W-:Y:S01]  /*7af0*/  UIADD3 UR32, UR18, 0x50100, URZ ;  /* 0x0005010012207890 */ /* 0x000fe2000fffe03f */
[----:B------:R-:W-:Y:S01]  /*7b00*/  LOP3.LUT R5, R5, R14, RZ, 0x3c, !PT ;  /* 0x0000000e05057212 */ /* 0x000fe200078e3cff */
[----:B------:R-:W-:Y:S01]  /*7b10*/  UIADD3 UR24, UR18, 0x54100, URZ ;  /* 0x0005410012187890 */ /* 0x000fe2000fffe03f */
[----:B------:R-:W-:Y:S01]  /*7b20*/  SEL R6, R6, RZ, P1 ;  /* 0x000000ff06067207 */ /* 0x000fe20000800000 */
[----:B------:R-:W-:Y:S01]  /*7b30*/  UIADD3 UR16, UR18, 0x58100, URZ ;  /* 0x0005810012107890 */ /* 0x000fe2000fffe03f */
[----:B------:R-:W-:Y:S01]  /*7b40*/  UMOV UR57, UR9 ;  /* 0x0000000900397c82 */ /* 0x000fe20008000000 */
        /* <DEDUP_REMOVED lines=8> */
[----:B------:R1:W-:Y:S01]  /*7bd0*/  UTMALDG.3D [UR56], [UR30], desc[UR6] ;  /* 0x000006381e0075b4 */ /* 0x0003e20008011000 */
[----:B------:R-:W-:Y:S01]  /*7be0*/  UMOV UR33, UR9 ;  /* 0x0000000900217c82 */ /* 0x000fe20008000000 */
[----:B------:R-:W-:Y:S01]  /*7bf0*/  UMOV UR34, UR10 ;  /* 0x0000000a00227c82 */ /* 0x000fe20008000000 */
[----:B------:R-:W-:Y:S01]  /*7c00*/  UMOV UR36, UR12 ;  /* 0x0000000c00247c82 */ /* 0x000fe20008000000 */
[----:B------:R-:W-:Y:S01]  /*7c10*/  UMOV UR25, UR9 ;  /* 0x0000000900197c82 */ /* 0x000fe20008000000 */
[----:B------:R-:W-:Y:S01]  /*7c20*/  UMOV UR27, UR35 ;  /* 0x00000023001b7c82 */ /* 0x000fe20008000000 */
[----:B------:R-:W-:Y:S01]  /*7c30*/  UMOV UR28, UR12 ;  /* 0x0000000c001c7c82 */ /* 0x000fe20008000000 */
[----:B------:R-:W-:Y:S01]  /*7c40*/  UMOV UR26, UR58 ;  /* 0x0000003a001a7c82 */ /* 0x000fe20008000000 */
[----:B0-----:R-:W-:Y:S01]  /*7c50*/  UIADD3 UR8, UR18, 0x5c100, URZ ;  /* 0x0005c10012087890 */ /* 0x001fe2000fffe03f */
[----:B------:R1:W-:Y:S01]  /*7c60*/  UTMALDG.3D [UR48], [UR30], desc[UR6] ;  /* 0x000006301e0075b4 */ /* 0x0003e20008011000 */
[----:B------:R-:W-:Y:S01]  /*7c70*/  UMOV UR17, UR9 ;  /* 0x0000000900117c82 */ /* 0x000fe20008000000 */
[----:B------:R-:W-:Y:S01]  /*7c80*/  UMOV UR19, UR35 ;  /* 0x0000002300137c82 */ /* 0x000fe20008000000 */
[----:B------:R-:W-:Y:S01]  /*7c90*/  UMOV UR20, UR12 ;  /* 0x0000000c00147c82 */ /* 0x000fe20008000000 */
[----:B------:R-:W-:Y:S01]  /*7ca0*/  UMOV UR18, UR50 ;  /* 0x0000003200127c82 */ /* 0x000fe20008000000 */
[----:B------:R-:W-:Y:S01]  /*7cb0*/  UMOV UR11, UR35 ;  /* 0x00000023000b7c82 */ /* 0x000fe20008000000 */
[----:B------:R-:W-:Y:S01]  /*7cc0*/  UMOV UR10, UR42 ;  /* 0x0000002a000a7c82 */ /* 0x000fe20008000000 */
[----:B------:R1:W-:Y:S01]  /*7cd0*/  UTMALDG.3D [UR40], [UR30], desc[UR6] ;  /* 0x000006281e0075b4 */ /* 0x0003e20008011000 */
[----:B------:R1:W-:Y:S01]  /*7ce0*/  UTMALDG.3D [UR32], [UR4], desc[UR6] ;  /* 0x00000620040075b4 */ /* 0x0003e20008011000 */
[----:B------:R1:W-:Y:S01]  /*7cf0*/  UTMALDG.3D [UR24], [UR4], desc[UR6] ;  /* 0x00000618040075b4 */ /* 0x0003e20008011000 */
[----:B------:R1:W-:Y:S01]  /*7d00*/  UTMALDG.3D [UR16], [UR4], desc[UR6] ;  /* 0x00000610040075b4 */ /* 0x0003e20008011000 */
[----:B------:R1:W-:Y:S02]  /*7d10*/  UTMALDG.3D [UR8], [UR4], desc[UR6] ;  /* 0x00000608040075b4 */ /* 0x0003e40008011000 */
[----:B-1----:R-:W-:Y:S05]  /*7d20*/  @P3 BRA `(.L_x_169) ;  /* 0xfffffff800c83947 */ /* 0x002fea000383ffff */
.L_x_165:
[----:B------:R-:W-:Y:S05]  /*7d30*/  BSYNC B1 ;  /* 0x0000000000017941 */ /* 0x000fea0003800000 */
.L_x_164:
[----:B------:R-:W-:Y:S01]  /*7d40*/  LOP3.LUT P3, RZ, R13, 0xff, RZ, 0xc0, !PT ;  /* 0x000000ff0dff7812 */ /* 0x000fe2000786c0ff */
[----:B------:R-:W-:Y:S01]  /*7d50*/  IMAD.IADD R12, R3, 0x1, R12 ;  /* 0x00000001030c7824 */ /* 0x000fe200078e020c */
[----:B------:R-:W-:Y:S01]  /*7d60*/  IADD3 R16, P4, R16, UR38, RZ ;  /* 0x0000002610107c10 */ /* 0x000fe2000ff9e0ff */
[----:B------:R-:W-:Y:S01]  /*7d70*/  ULDC.64 UR4, c[0x0][0x650] ;  /* 0x0001940000047ab9 */ /* 0x000fe20000000a00 */
[----:B------:R-:W-:Y:S01]  /*7d80*/  BSSY B1, `(.L_x_170) ;  /* 0x000006a000017945 */ /* 0x000fe20003800000 */
[----:B------:R-:W-:Y:S01]  /*7d90*/  IMAD.MOV.U32 R19, RZ, RZ, -0x1 ;  /* 0xffffffffff137424 */ /* 0x000fe200078e00ff */
[----:B------:R-:W-:Y:S01]  /*7da0*/  ISETP.GT.U32.AND P1, PT, R12, 0x4, PT ;  /* 0x000000040c00780c */ /* 0x000fe20003f24070 */
[----:B------:R-:W-:Y:S01]  /*7db0*/  IMAD.MOV.U32 R20, RZ, RZ, -0x1 ;  /* 0xffffffffff147424 */ /* 0x000fe200078e00ff */
[----:B------:R-:W-:Y:S01]  /*7dc0*/  IADD3.X R17, R17, UR37, RZ, P4, !PT ;  /* 0x0000002511117c10 */ /* 0x000fe2000a7fe4ff */
[----:B------:R-:W-:Y:S01]  /*7dd0*/  IMAD.MOV.U32 R8, RZ, RZ, -0x1 ;  /* 0xffffffffff087424 */ /* 0x000fe200078e00ff */
[----:B------:R-:W-:-:S02]  /*7de0*/  ISETP.LT.U32.AND P1, PT, R3, 0x5, P1 ;  /* 0x000000050300780c */ /* 0x000fc40000f21070 */
[----:B------:R-:W-:Y:S01]  /*7df0*/  PRMT R13, RZ, 0x7610, R13 ;  /* 0x00007610ff0d7816 */ /* 0x000fe2000000000d */
[----:B------:R-:W0:Y:S01]  /*7e00*/  @P3 S2R R5, SR_CgaCtaId ;  /* 0x0000000000053919 */ /* 0x000e220000008800 */
[----:B------:R-:W-:-:S04]  /*7e10*/  @P3 MOV R4, 0x400 ;  /* 0x0000040000043802 */ /* 0x000fc80000000f00 */
[----:B0-----:R-:W-:Y:S01]  /*7e20*/  @P3 LEA R6, R5, R4, 0x18 ;  /* 0x0000000405063211 */ /* 0x001fe200078ec0ff */
[----:B------:R-:W-:-:S03]  /*7e30*/  IMAD.WIDE.U32 R4, R12, -0x33333333, RZ ;  /* 0xcccccccd0c047825 */ /* 0x000fc600078e00ff */
[----:B------:R0:W-:Y:S01]  /*7e40*/  @P3 SYNCS.ARRIVE.TRANS64.A1T0 RZ, [R6+URZ+0x68], RZ ;  /* 0x000068ff06ff39a7 */ /* 0x0001e2000810003f */
[----:B------:R-:W-:Y:S02]  /*7e50*/  ISETP.GE.U32.AND P3, PT, R3, 0x5, PT ;  /* 0x000000050300780c */ /* 0x000fe40003f66070 */
[----:B------:R-:W-:Y:S02]  /*7e60*/  SHF.R.U32.HI R7, RZ, 0x2, R5 ;  /* 0x00000002ff077819 */ /* 0x000fe40000011605 */
[----:B------:R-:W-:Y:S02]  /*7e70*/  SEL R5, RZ, 0x1, !P1 ;  /* 0x00000001ff057807 */ /* 0x000fe40004800000 */
[----:B------:R-:W-:Y:S01]  /*7e80*/  ISETP.GE.U32.AND P1, PT, R16, UR4, PT ;  /* 0x0000000410007c0c */ /* 0x000fe2000bf26070 */
[----:B------:R-:W-:Y:S01]  /*7e90*/  IMAD R12, R7, -0x5, R12 ;  /* 0xfffffffb070c7824 */ /* 0x000fe200078e020c */
[----:B------:R-:W-:Y:S02]  /*7ea0*/  LOP3.LUT R0, R0, R5, RZ, 0x3c, !PT ;  /* 0x0000000500007212 */ /* 0x000fe400078e3cff */
[----:B------:R-:W-:-:S02]  /*7eb0*/  ISETP.GE.U32.AND.EX P1, PT, R17, UR5, PT, P1 ;  /* 0x0000000511007c0c */ /* 0x000fc4000bf26110 */
[----:B------:R-:W-:Y:S02]  /*7ec0*/  PRMT R4, RZ, 0x7610, R4 ;  /* 0x00007610ff047816 */ /* 0x000fe40000000004 */
[----:B------:R-:W-:-:S09]  /*7ed0*/  @P3 LOP3.LUT R0, R0, 0x1, R7, 0x78, !PT ;  /* 0x0000000100003812 */ /* 0x000fd200078e7807 */
[----:B0-----:R-:W-:Y:S05]  /*7ee0*/  @P1 BRA `(.L_x_171) ;  /* 0x00000004004c1947 */ /* 0x001fea0003800000 */
[----:B------:R-:W-:Y:S01]  /*7ef0*/  ULDC.64 UR4, c[0x0][0x628] ;  /* 0x00018a0000047ab9 */ /* 0x000fe20000000a00 */
[----:B------:R-:W0:Y:S01]  /*7f00*/  S2R R15, SR_CTAID.X ;  /* 0x00000000000f7919 */ /* 0x000e220000002500 */
[----:B------:R-:W-:Y:S01]  /*7f10*/  ISETP.NE.U32.AND P1, PT, RZ, UR4, PT ;  /* 0x00000004ff007c0c */ /* 0x000fe2000bf25070 */
[----:B------:R-:W-:Y:S01]  /*7f20*/  ULDC UR7, c[0x0][0x630] ;  /* 0x00018c0000077ab9 */ /* 0x000fe20000000800 */
[----:B------:R-:W-:Y:S01]  /*7f30*/  IMAD.MOV.U32 R4, RZ, RZ, R16 ;  /* 0x000000ffff047224 */ /* 0x000fe200078e0010 */
[----:B------:R-:W1:Y:S01]  /*7f40*/  S2R R14, SR_CTAID.Y ;  /* 0x00000000000e7919 */ /* 0x000e620000002600 */
[----:B------:R-:W-:Y:S01]  /*7f50*/  ISETP.NE.AND.EX P1, PT, RZ, UR5, PT, P1 ;  /* 0x00000005ff007c0c */ /* 0x000fe2000bf25310 */
[----:B------:R-:W-:-:S12]  /*7f60*/  IMAD.MOV.U32 R5, RZ, RZ, R17 ;  /* 0x000000ffff057224 */ /* 0x000fd800078e0011 */
[----:B------:R-:W-:Y:S05]  /*7f70*/  @!P1 BRA `(.L_x_172) ;  /* 0x0000000000289947 */ /* 0x000fea0003800000 */
[----:B------:R-:W-:Y:S02]  /*7f80*/  ULDC UR6, c[0x0][0x634] ;  /* 0x00018d0000067ab9 */ /* 0x000fe40000000800 */
[----:B------:R-:W-:-:S05]  /*7f90*/  IADD3 R9, P1, R16, UR6, RZ ;  /* 0x0000000610097c10 */ /* 0x000fca000ff3e0ff */
[----:B------:R-:W-:-:S04]  /*7fa0*/  IMAD.X R19, RZ, RZ, R17, P1 ;  /* 0x000000ffff137224 */ /* 0x000fc800008e0611 */
[----:B------:R-:W-:-:S04]  /*7fb0*/  IMAD.WIDE.U32 R6, R19, UR4, RZ ;  /* 0x0000000413067c25 */ /* 0x000fc8000f8e00ff */
[----:B------:R-:W-:-:S04]  /*7fc0*/  IMAD.WIDE.U32 R6, P1, R9, UR5, R6 ;  /* 0x0000000509067c25 */ /* 0x000fc8000f820006 */
[----:B------:R-:W-:-:S04]  /*7fd0*/  IMAD.WIDE.U32 R8, R9, UR4, RZ ;  /* 0x0000000409087c25 */ /* 0x000fc8000f8e00ff */
[----:B------:R-:W-:Y:S01]  /*7fe0*/  IMAD.X R5, RZ, RZ, RZ, P1 ;  /* 0x000000ffff057224 */ /* 0x000fe200008e06ff */
[----:B------:R-:W-:Y:S01]  /*7ff0*/  IADD3 RZ, P1, R9, R6, RZ ;  /* 0x0000000609ff7210 */ /* 0x000fe20007f3e0ff */
[----:B------:R-:W-:-:S04]  /*8000*/  IMAD.MOV.U32 R4, RZ, RZ, R7 ;  /* 0x000000ffff047224 */ /* 0x000fc800078e0007 */
[----:B------:R-:W-:-:S08]  /*8010*/  IMAD.WIDE.U32.X R4, R19, UR5, R4, P1 ;  /* 0x0000000513047c25 */ /* 0x000fd000088e0404 */
.L_x_172:
[--C-:B------:R-:W-:Y:S01]  /*8020*/  SHF.R.U64 R8, R4, UR7, R5.reuse ;  /* 0x0000000704087c19 */ /* 0x100fe20008001205 */
[----:B------:R-:W-:Y:S01]  /*8030*/  ULDC.64 UR4, c[0x0][0x620] ;  /* 0x0001880000047ab9 */ /* 0x000fe20000000a00 */
[----:B------:R-:W-:Y:S01]  /*8040*/  SHF.R.U32.HI R4, RZ, UR7, R5 ;  /* 0x00000007ff047c19 */ /* 0x000fe20008011605 */
[----:B------:R-:W2:Y:S01]  /*8050*/  LDC R24, c[0x0][0x144] ;  /* 0x00005100ff187b82 */ /* 0x000ea20000000800 */
[----:B------:R-:W-:Y:S01]  /*8060*/  IADD3 R7, P1, RZ, -R8, RZ ;  /* 0x80000008ff077210 */ /* 0x000fe20007f3e0ff */
[----:B------:R-:W-:Y:S01]  /*8070*/  ULDC.64 UR8, c[0x0][0x640] ;  /* 0x0001900000087ab9 */ /* 0x000fe20000000a00 */
[----:B0-----:R-:W-:Y:S01]  /*8080*/  I2FP.F32.U32 R9, R15 ;  /* 0x0000000f00097245 */ /* 0x001fe20000201000 */
[----:B------:R-:W-:Y:S02]  /*8090*/  ULDC UR6, c[0x0][0x608] ;  /* 0x0001820000067ab9 */ /* 0x000fe40000000800 */
[----:B------:R-:W-:Y:S01]  /*80a0*/  IMAD.X R4, RZ, RZ, ~R4, P1 ;  /* 0x000000ffff047224 */ /* 0x000fe200008e0e04 */
[----:B------:R-:W-:Y:S01]  /*80b0*/  ISETP.NE.U32.AND P1, PT, RZ, UR8, PT ;  /* 0x00000008ff007c0c */ /* 0x000fe2000bf25070 */
[----:B------:R-:W0:Y:S02]  /*80c0*/  LDC R21, c[0x0][0x148] ;  /* 0x00005200ff157b82 */ /* 0x000e240000000800 */
[----:B------:R-:W-:Y:S01]  /*80d0*/  IMAD R6, R4, UR4, RZ ;  /* 0x0000000404067c24 */ /* 0x000fe2000f8e02ff */
[----:B------:R-:W-:Y:S01]  /*80e0*/  ISETP.NE.AND.EX P1, PT, RZ, UR9, PT, P1 ;  /* 0x00000009ff007c0c */ /* 0x000fe2000bf25310 */
[----:B------:R-:W-:Y:S01]  /*80f0*/  IMAD.WIDE.U32 R4, R7, UR4, R16 ;  /* 0x0000000407047c25 */ /* 0x000fe2000f8e0010 */
[----:B------:R-:W-:-:S03]  /*8100*/  ULDC UR4, c[0x0][0x150] ;  /* 0x0000540000047ab9 */ /* 0x000fc60000000800 */
[----:B------:R-:W-:Y:S02]  /*8110*/  IMAD R7, R7, UR5, R6 ;  /* 0x0000000507077c24 */ /* 0x000fe4000f8e0206 */
[----:B------:R-:W-:Y:S01]  /*8120*/  FMUL R6, R9, UR4 ;  /* 0x0000000409067c20 */ /* 0x000fe20008400000 */
[----:B------:R-:W-:Y:S01]  /*8130*/  ULDC UR4, c[0x0][0x618] ;  /* 0x0001860000047ab9 */ /* 0x000fe20000000800 */
[----:B------:R-:W-:Y:S01]  /*8140*/  ULDC UR5, c[0x0][0x154] ;  /* 0x0000550000057ab9 */ /* 0x000fe20000000800 */
[----:B------:R-:W-:-:S03]  /*8150*/  IMAD.IADD R5, R5, 0x1, R7 ;  /* 0x0000000105057824 */ /* 0x000fc600078e0207 */
[----:B------:R-:W3:Y:S02]  /*8160*/  F2I.U32.TRUNC.NTZ R6, R6 ;  /* 0x0000000600067305 */ /* 0x000ee4000020f000 */
[----:B------:R-:W-:Y:S02]  /*8170*/  SHF.R.U64 R9, R4, UR4, R5 ;  /* 0x0000000404097c19 */ /* 0x000fe40008001205 */
[----:B-1----:R-:W-:-:S05]  /*8180*/  I2FP.F32.U32 R4, R14 ;  /* 0x0000000e00047245 */ /* 0x002fca0000201000 */
[----:B------:R-:W-:Y:S01]  /*8190*/  FMUL R22, R4, UR5 ;  /* 0x0000000504167c20 */ /* 0x000fe20008400000 */
[----:B------:R-:W-:Y:S01]  /*81a0*/  SHF.R.U32.HI R4, RZ, UR4, R5 ;  /* 0x00000004ff047c19 */ /* 0x000fe20008011605 */
[----:B------:R-:W-:-:S03]  /*81b0*/  ULDC UR4, c[0x0][0x658] ;  /* 0x0001960000047ab9 */ /* 0x000fc60000000800 */
[--C-:B------:R-:W-:Y:S01]  /*81c0*/  SHF.R.U64 R20, R9, UR6, R4.reuse ;  /* 0x0000000609147c19 */ /* 0x100fe20008001204 */
[----:B------:R-:W1:Y:S01]  /*81d0*/  F2I.U32.TRUNC.NTZ R22, R22 ;  /* 0x0000001600167305 */ /* 0x000e62000020f000 */
[----:B------:R-:W-:Y:S01]  /*81e0*/  SHF.R.U32.HI R5, RZ, UR6, R4 ;  /* 0x00000006ff057c19 */ /* 0x000fe20008011604 */
[----:B---3--:R-:W-:-:S03]  /*81f0*/  IMAD.MOV R6, RZ, RZ, -R6 ;  /* 0x000000ffff067224 */ /* 0x008fc600078e0a06 */
[----:B------:R-:W-:Y:S01]  /*8200*/  SHF.R.U64 R19, R20, UR4, R5 ;  /* 0x0000000414137c19 */ /* 0x000fe20008001205 */
[----:B--2---:R-:W-:Y:S01]  /*8210*/  IMAD R15, R24, R6, R15 ;  /* 0x00000006180f7224 */ /* 0x004fe200078e020f */
[----:B------:R-:W-:-:S03]  /*8220*/  SHF.R.U32.HI R23, RZ, UR4, R5 ;  /* 0x00000004ff177c19 */ /* 0x000fc60008011605 */
[----:B------:R-:W-:Y:S02]  /*8230*/  IMAD.MOV.U32 R4, RZ, RZ, R19 ;  /* 0x000000ffff047224 */ /* 0x000fe400078e0013 */
[----:B------:R-:W-:Y:S01]  /*8240*/  IMAD.MOV.U32 R5, RZ, RZ, R23 ;  /* 0x000000ffff057224 */ /* 0x000fe200078e0017 */
[----:B-1----:R-:W-:Y:S06]  /*8250*/  @!P1 BRA `(.L_x_173) ;  /* 0x0000000000289947 */ /* 0x002fec0003800000 */
[----:B------:R-:W-:Y:S02]  /*8260*/  ULDC UR4, c[0x0][0x64c] ;  /* 0x0001930000047ab9 */ /* 0x000fe40000000800 */
[----:B------:R-:W-:-:S05]  /*8270*/  IADD3 R5, P1, R19, UR4, RZ ;  /* 0x0000000413057c10 */ /* 0x000fca000ff3e0ff */
[----:B------:R-:W-:-:S04]  /*8280*/  IMAD.X R23, RZ, RZ, R23, P1 ;  /* 0x000000ffff177224 */ /* 0x000fc800008e0617 */
[----:B------:R-:W-:-:S04]  /*8290*/  IMAD.WIDE.U32 R6, R23, UR8, RZ ;  /* 0x0000000817067c25 */ /* 0x000fc8000f8e00ff */
[----:B------:R-:W-:-:S04]  /*82a0*/  IMAD.WIDE.U32 R6, P1, R5, UR9, R6 ;  /* 0x0000000905067c25 */ /* 0x000fc8000f820006 */
[----:B------:R-:W-:-:S04]  /*82b0*/  IMAD.WIDE.U32 R4, R5, UR8, RZ ;  /* 0x0000000805047c25 */ /* 0x000fc8000f8e00ff */
[----:B------:R-:W-:Y:S01]  /*82c0*/  IMAD.MOV.U32 R4, RZ, RZ, R7 ;  /* 0x000000ffff047224 */ /* 0x000fe200078e0007 */
[----:B------:R-:W-:Y:S01]  /*82d0*/  IADD3 RZ, P3, R5, R6, RZ ;  /* 0x0000000605ff7210 */ /* 0x000fe20007f7e0ff */
[----:B------:R-:W-:-:S04]  /*82e0*/  IMAD.X R5, RZ, RZ, RZ, P1 ;  /* 0x000000ffff057224 */ /* 0x000fc800008e06ff */
[----:B------:R-:W-:-:S08]  /*82f0*/  IMAD.WIDE.U32.X R4, R23, UR9, R4, P3 ;  /* 0x0000000917047c25 */ /* 0x000fd000098e0404 */
.L_x_173:
[----:B------:R-:W-:Y:S01]  /*8300*/  ISETP.NE.AND P1, PT, R2, 0x1, PT ;  /* 0x000000010200780c */ /* 0x000fe20003f25270 */
[----:B------:R-:W-:Y:S01]  /*8310*/  ULDC UR4, c[0x0][0x648] ;  /* 0x0001920000047ab9 */ /* 0x000fe20000000800 */
[----:B------:R-:W-:Y:S01]  /*8320*/  LOP3.LUT R20, R20, UR22, RZ, 0xc0, !PT ;  /* 0x0000001614147c12 */ /* 0x000fe2000f8ec0ff */
[----:B------:R-:W-:Y:S01]  /*8330*/  IMAD.MOV R22, RZ, RZ, -R22 ;  /* 0x000000ffff167224 */ /* 0x000fe200078e0a16 */
[----:B------:R-:W-:Y:S01]  /*8340*/  SHF.R.U64 R5, R4, UR4, R5 ;  /* 0x0000000404057c19 */ /* 0x000fe20008001205 */
[----:B------:R-:W-:Y:S01]  /*8350*/  ULDC UR4, c[0x0][0x638] ;  /* 0x00018e0000047ab9 */ /* 0x000fe20000000800 */
[----:B------:R-:W-:Y:S01]  /*8360*/  LOP3.LUT R6, R9, UR13, RZ, 0xc0, !PT ;  /* 0x0000000d09067c12 */ /* 0x000fe2000f8ec0ff */
[----:B------:R-:W-:Y:S02]  /*8370*/  ULDC UR5, c[0x0][0x610] ;  /* 0x0001840000057ab9 */ /* 0x000fe40000000800 */
[----:B------:R-:W-:Y:S02]  /*8380*/  IMAD.MOV R4, RZ, RZ, -R5 ;  /* 0x000000ffff047224 */ /* 0x000fe400078e0a05 */
[----:B------:R-:W-:-:S02]  /*8390*/  IMAD R20, R5, UR21, R20 ;  /* 0x0000001505147c24 */ /* 0x000fc4000f8e0214 */
[----:B0-----:R-:W-:Y:S02]  /*83a0*/  @P1 IMAD R15, R21, R22, R14 ;  /* 0x00000016150f1224 */ /* 0x001fe400078e020e */
[----:B------:R-:W-:Y:S01]  /*83b0*/  IMAD R19, R4, UR4, R19 ;  /* 0x0000000404137c24 */ /* 0x000fe2000f8e0213 */
[----:B------:R-:W-:Y:S01]  /*83c0*/  ULDC UR4, c[0x0][0x600] ;  /* 0x0001800000047ab9 */ /* 0x000fe20000000800 */
[----:B------:R-:W-:Y:S02]  /*83d0*/  IMAD R15, R20, UR5, R15 ;  /* 0x00000005140f7c24 */ /* 0x000fe4000f8e020f */
[----:B------:R-:W-:Y:S02]  /*83e0*/  IMAD R6, R19, UR4, R6 ;  /* 0x0000000413067c24 */ /* 0x000fe4000f8e0206 */
[----:B------:R-:W-:-:S03]  /*83f0*/  IMAD.MOV.U32 R4, RZ, RZ, 0x1 ;  /* 0x00000001ff047424 */ /* 0x000fc600078e00ff */
[----:B------:R-:W-:Y:S02]  /*8400*/  SEL R20, R6, R15, !P1 ;  /* 0x0000000f06147207 */ /* 0x000fe40004800000 */
[----:B------:R-:W-:-:S07]  /*8410*/  SEL R19, R15, R6, !P1 ;  /* 0x000000060f137207 */ /* 0x000fce0004800000 */
.L_x_171:
[----:B------:R-:W-:Y:S05]  /*8420*/  BSYNC B1 ;  /* 0x0000000000017941 */ /* 0x000fea0003800000 */
.L_x_170:
[----:B------:R-:W-:-:S13]  /*8430*/  LOP3.LUT P1, RZ, R4, 0xff, RZ, 0xc0, !PT ;  /* 0x000000ff04ff7812 */ /* 0x000fda000782c0ff */
[----:B------:R-:W-:Y:S05]  /*8440*/  @P1 BRA `(.L_x_174) ;  /* 0xfffffff000cc1947 */ /* 0x000fea000383ffff */
[----:B------:R-:W-:Y:S05]  /*8450*/  BSYNC B0 ;  /* 0x0000000000007941 */ /* 0x000fea0003800000 */
.L_x_162:
[----:B------:R-:W-:-:S03]  /*8460*/  UMOV UR4, 0xffffffff ;  /* 0xffffffff00047882 */ /* 0x000fc60000000000 */
[----:B------:R-:W-:Y:S05]  /*8470*/  BRA.DIV UR4, `(.L_x_175) ;  /* 0x00000006043c7947 */ /* 0x000fea000b800000 */
[----:B------:R-:W-:-:S13]  /*8480*/  ELECT P6, URZ, PT ;  /* 0x00000000003f782f */ /* 0x000fda00038c0000 */
.L_x_190:
[----:B------:R-:W-:Y:S04]  /*8490*/  BSSY B0, `(.L_x_176) ;  /* 0x0000034000007945 */ /* 0x000fe80003800000 */
[----:B------:R-:W-:Y:S05]  /*84a0*/  @!P6 BRA `(.L_x_177) ;  /* 0x0000000000c8e947 */ /* 0x000fea0003800000 */
[----:B------:R-:W-:-:S04]  /*84b0*/  LOP3.LUT R18, R18, 0x2, RZ, 0xfc, !PT ;  /* 0x0000000212127812 */ /* 0x000fc800078efcff */
[----:B------:R-:W-:-:S13]  /*84c0*/  ISETP.NE.AND P0, PT, R18, 0x3, PT ;  /* 0x000000031200780c */ /* 0x000fda0003f05270 */
[----:B------:R-:W-:Y:S05]  /*84d0*/  @!P0 BRA `(.L_x_178) ;  /* 0x0000000000048947 */ /* 0x000fea0003800000 */
[----:B------:R-:W-:Y:S01]  /*84e0*/  BPT.TRAP 0x1 ;  /* 0x000000040000795c */ /* 0x000fe20000300000 */
.L_x_178:
[----:B------:R-:W0:Y:S01]  /*84f0*/  S2R R3, SR_CgaCtaId ;  /* 0x0000000000037919 */ /* 0x000e220000008800 */
[----:B------:R-:W-:-:S04]  /*8500*/  MOV R2, 0x400 ;  /* 0x0000040000027802 */ /* 0x000fc80000000f00 */
[----:B0-----:R-:W-:Y:S02]  /*8510*/  LEA R3, R3, R2, 0x18 ;  /* 0x0000000203037211 */ /* 0x001fe400078ec0ff */
[----:B------:R-:W-:-:S03]  /*8520*/  SHF.L.U32 R2, R0, 0x1f, RZ ;  /* 0x0000001f00027819 */ /* 0x000fc600000006ff */
[----:B------:R-:W-:-:S04]  /*8530*/  VIADD R3, R3, 0x28 ;  /* 0x0000002803037836 */ /* 0x000fc80000000000 */
[C---:B------:R-:W-:Y:S02]  /*8540*/  IMAD R7, R12.reuse, 0x8, R3 ;  /* 0x000000080c077824 */ /* 0x040fe400078e0203 */
[----:B------:R-:W-:Y:S02]  /*8550*/  VIADD R12, R12, 0x1 ;  /* 0x000000010c0c7836 */ /* 0x000fe40000000000 */
[----:B------:R-:W0:Y:S03]  /*8560*/  SYNCS.PHASECHK.TRANS64.TRYWAIT P0, [R7+URZ], R2 ;  /* 0x00000002070075a7 */ /* 0x000e26000800017f */
[----:B------:R-:W-:-:S04]  /*8570*/  ISETP.NE.AND P1, PT, R12, 0x5, PT ;  /* 0x000000050c00780c */ /* 0x000fc80003f25270 */
[----:B------:R-:W-:Y:S02]  /*8580*/  SEL R5, RZ, 0x1, P1 ;  /* 0x00000001ff057807 */ /* 0x000fe40000800000 */
[----:B------:R-:W-:Y:S02]  /*8590*/  SEL R12, R12, RZ, P1 ;  /* 0x000000ff0c0c7207 */ /* 0x000fe40000800000 */
[----:B------:R-:W-:-:S03]  /*85a0*/  LOP3.LUT R5, R0, R5, RZ, 0x3c, !PT ;  /* 0x0000000500057212 */ /* 0x000fc600078e3cff */
[----:B------:R-:W-:Y:S01]  /*85b0*/  IMAD R9, R12, 0x8, R3 ;  /* 0x000000080c097824 */ /* 0x000fe200078e0203 */
[----:B------:R-:W-:Y:S01]  /*85c0*/  SHF.L.U32 R4, R5, 0x1f, RZ ;  /* 0x0000001f05047819 */ /* 0x000fe200000006ff */
[----:B0-----:R-:W-:Y:S06]  /*85d0*/  @!P0 BRA `(.L_x_179) ;  /* 0x0000000400048947 */ /* 0x001fec0003800000 */
.L_x_191:
[----:B------:R-:W1:Y:S01]  /*85e0*/  SYNCS.PHASECHK.TRANS64.TRYWAIT P0, [R9+URZ], R4 ;  /* 0x00000004090075a7 */ /* 0x000e62000800017f */
[----:B------:R-:W-:-:S05]  /*85f0*/  VIADD R0, R12, 0x1 ;  /* 0x000000010c007836 */ /* 0x000fca0000000000 */
[----:B------:R-:W-:-:S04]  /*8600*/  ISETP.NE.AND P1, PT, R0, 0x5, PT ;  /* 0x000000050000780c */ /* 0x000fc80003f25270 */
[----:B0-----:R-:W-:Y:S02]  /*8610*/  SEL R2, RZ, 0x1, P1 ;  /* 0x00000001ff027807 */ /* 0x001fe40000800000 */
[----:B------:R-:W-:Y:S02]  /*8620*/  SEL R0, R0, RZ, P1 ;  /* 0x000000ff00007207 */ /* 0x000fe40000800000 */
[----:B------:R-:W-:-:S03]  /*8630*/  LOP3.LUT R7, R5, R2, RZ, 0x3c, !PT ;  /* 0x0000000205077212 */ /* 0x000fc600078e3cff */
[----:B------:R-:W-:Y:S01]  /*8640*/  IMAD R6, R0, 0x8, R3 ;  /* 0x0000000800067824 */ /* 0x000fe200078e0203 */
[----:B------:R-:W-:Y:S01]  /*8650*/  SHF.L.U32 R5, R7, 0x1f, RZ ;  /* 0x0000001f07057819 */ /* 0x000fe200000006ff */
[----:B-1----:R-:W-:Y:S06]  /*8660*/  @!P0 BRA `(.L_x_180) ;  /* 0x0000000000f48947 */ /* 0x002fec0003800000 */
.L_x_192:
[----:B------:R-:W1:Y:S01]  /*8670*/  SYNCS.PHASECHK.TRANS64.TRYWAIT P0, [R6+URZ], R5 ;  /* 0x00000005060075a7 */ /* 0x000e62000800017f */
[----:B------:R-:W-:-:S05]  /*8680*/  VIADD R0, R0, 0x1 ;  /* 0x0000000100007836 */ /* 0x000fca0000000000 */
[----:B------:R-:W-:-:S04]  /*8690*/  ISETP.NE.AND P1, PT, R0, 0x5, PT ;  /* 0x000000050000780c */ /* 0x000fc80003f25270 */
[----:B------:R-:W-:Y:S02]  /*86a0*/  SEL R2, RZ, 0x1, P1 ;  /* 0x00000001ff027807 */ /* 0x000fe40000800000 */
[----:B------:R-:W-:Y:S02]  /*86b0*/  SEL R0, R0, RZ, P1 ;  /* 0x000000ff00007207 */ /* 0x000fe40000800000 */
[----:B------:R-:W-:-:S03]  /*86c0*/  LOP3.LUT R7, R7, R2, RZ, 0x3c, !PT ;  /* 0x0000000207077212 */ /* 0x000fc600078e3cff */
[----:B0-----:R-:W-:Y:S01]  /*86d0*/  IMAD R9, R0, 0x8, R3 ;  /* 0x0000000800097824 */ /* 0x001fe200078e0203 */
[----:B------:R-:W-:Y:S01]  /*86e0*/  SHF.L.U32 R4, R7, 0x1f, RZ ;  /* 0x0000001f07047819 */ /* 0x000fe200000006ff */
[----:B-1----:R-:W-:Y:S06]  /*86f0*/  @!P0 BRA `(.L_x_181) ;  /* 0x0000000000e48947 */ /* 0x002fec0003800000 */
.L_x_193:
[----:B------:R-:W1:Y:S01]  /*8700*/  SYNCS.PHASECHK.TRANS64.TRYWAIT P0, [R9+URZ], R4 ;  /* 0x00000004090075a7 */ /* 0x000e62000800017f */
[----:B------:R-:W-:-:S05]  /*8710*/  VIADD R0, R0, 0x1 ;  /* 0x0000000100007836 */ /* 0x000fca0000000000 */
[----:B------:R-:W-:-:S04]  /*8720*/  ISETP.NE.AND P1, PT, R0, 0x5, PT ;  /* 0x000000050000780c */ /* 0x000fc80003f25270 */
[----:B------:R-:W-:Y:S02]  /*8730*/  SEL R2, RZ, 0x1, P1 ;  /* 0x00000001ff027807 */ /* 0x000fe40000800000 */
[----:B------:R-:W-:Y:S02]  /*8740*/  SEL R0, R0, RZ, P1 ;  /* 0x000000ff00007207 */ /* 0x000fe40000800000 */
[----:B------:R-:W-:Y:S01]  /*8750*/  LOP3.LUT R2, R7, R2, RZ, 0x3c, !PT ;  /* 0x0000000207027212 */ /* 0x000fe200078e3cff */
[----:B-1----:R-:W-:Y:S06]  /*8760*/  @!P0 BRA `(.L_x_182) ;  /* 0x0000000000dc8947 */ /* 0x002fec0003800000 */
.L_x_194:
[----:B------:R-:W-:Y:S01]  /*8770*/  IMAD R3, R0, 0x8, R3 ;  /* 0x0000000800037824 */ /* 0x000fe200078e0203 */
[----:B------:R-:W-:-:S07]  /*8780*/  SHF.L.U32 R0, R2, 0x1f, RZ ;  /* 0x0000001f02007819 */ /* 0x000fce00000006ff */
.L_x_183:
[----:B--2---:R2:W3:Y:S02]  /*8790*/  SYNCS.PHASECHK.TRANS64.TRYWAIT P0, [R3+URZ], R0 ;  /* 0x00000000030075a7 */ /* 0x0044e4000800017f */
[----:B---3--:R-:W-:Y:S05]  /*87a0*/  @!P0 NANOSLEEP.SYNCS 0x989680 ;  /* 0x009896800000895d */ /* 0x008fea0003900000 */
[----:B------:R-:W3:Y:S02]  /*87b0*/  @!P0 SYNCS.PHASECHK.TRANS64 P0, [R3+URZ], R0 ;  /* 0x00000000030085a7 */ /* 0x000ee4000800007f */
[----:B---3--:R-:W-:Y:S05]  /*87c0*/  @!P0 BRA `(.L_x_183) ;  /* 0xfffffffc00f08947 */ /* 0x008fea000383ffff */
.L_x_177:
[----:B------:R-:W-:Y:S05]  /*87d0*/  BSYNC B0 ;  /* 0x0000000000007941 */ /* 0x000fea0003800000 */
.L_x_176:
[----:B------:R-:W-:Y:S05]  /*87e0*/  EXIT ;  /* 0x000000000000794d */ /* 0x000fea0003800000 */
.L_x_17:
[----:B-1----:R1:W2:Y:S02]  /*87f0*/  SYNCS.PHASECHK.TRANS64.TRYWAIT P1, [R3+URZ], R0 ;  /* 0x00000000030075a7 */ /* 0x0022a4000802017f */
[----:B--2---:R-:W-:Y:S05]  /*8800*/  @!P1 NANOSLEEP.SYNCS 0x989680 ;  /* 0x009896800000995d */ /* 0x004fea0003900000 */
[----:B------:R-:W2:Y:S02]  /*8810*/  @!P1 SYNCS.PHASECHK.TRANS64 P1, [R3+URZ], R0 ;  /* 0x00000000030095a7 */ /* 0x000ea4000802007f */
[----:B--2---:R-:W-:Y:S05]  /*8820*/  @!P1 BRA `(.L_x_17) ;  /* 0xfffffffc00f09947 */ /* 0x004fea000383ffff */
[----:B------:R-:W-:Y:S05]  /*8830*/  BRA `(.L_x_16) ;  /* 0xffffff8c00247947 */ /* 0x000fea000383ffff */
.L_x_22:
[----:B-1----:R-:W-:-:S04]  /*8840*/  IMAD.U32 R4, RZ, RZ, UR4 ;  /* 0x00000004ff047e24 */ /* 0x002fc8000f8e00ff */
[----:B------:R1:W2:Y:S03]  /*8850*/  SYNCS.PHASECHK.TRANS64.TRYWAIT P1, [R4+URZ], R3 ;  /* 0x00000003040075a7 */ /* 0x0002a6000802017f */
[----:B--2---:R-:W-:Y:S05]  /*8860*/  @!P1 NANOSLEEP.SYNCS 0x989680 ;  /* 0x009896800000995d */ /* 0x004fea0003900000 */
[----:B------:R-:W2:Y:S02]  /*8870*/  @!P1 SYNCS.PHASECHK.TRANS64 P1, [R4+URZ], R3 ;  /* 0x00000003040095a7 */ /* 0x000ea4000802007f */
[----:B--2---:R-:W-:Y:S05]  /*8880*/  @!P1 BRA `(.L_x_22) ;  /* 0xfffffffc00ec9947 */ /* 0x004fea000383ffff */
[----:B------:R-:W-:Y:S05]  /*8890*/  BRA `(.L_x_21) ;  /* 0xffffff9400487947 */ /* 0x000fea000383ffff */
.L_x_163:
[----:B------:R-:W-:Y:S01]  /*88a0*/  BSSY B1, `(.L_x_184) ;  /* 0x0000006000017945 */ /* 0x000fe20003800000 */
[----:B------:R-:W-:-:S07]  /*88b0*/  IMAD.MOV.U32 R15, RZ, RZ, -0x1 ;  /* 0xffffffffff0f7424 */ /* 0x000fce00078e00ff */
[----:B------:R-:W-:Y:S05]  /*88c0*/  WARPSYNC.COLLECTIVE R15, `(.L_x_185) ;  /* 0x000000000f0c7348 */ /* 0x000fea0003c00000 */
[----:B------:R-:W-:Y:S02]  /*88d0*/  ELECT P6, UR62, PT ;  /* 0x00000000003e782f */ /* 0x000fe400038c0000 */
[----:B------:R-:W-:Y:S01]  /*88e0*/  MOV R14, UR62 ;  /* 0x0000003e000e7c02 */ /* 0x000fe20008000f00 */
[----:B------:R-:W-:Y:S10]  /*88f0*/  ENDCOLLECTIVE ;  /* 0x000000000000791b */ /* 0x000ff40003800000 */
.L_x_185:
[----:B------:R-:W-:Y:S05]  /*8900*/  BSYNC B1 ;  /* 0x0000000000017941 */ /* 0x000fea0003800000 */
.L_x_184:
[----:B------:R-:W-:Y:S05]  /*8910*/  BRA `(.L_x_186) ;  /* 0xffffffec00a47947 */ /* 0x000fea000383ffff */
.L_x_166:
[----:B0-----:R0:W1:Y:S02]  /*8920*/  SYNCS.PHASECHK.TRANS64.TRYWAIT P1, [R14+URZ+0x28], R7 ;  /* 0x000028070e0075a7 */ /* 0x001064000802017f */
[----:B-1----:R-:W-:Y:S05]  /*8930*/  @!P1 NANOSLEEP.SYNCS 0x989680 ;  /* 0x009896800000995d */ /* 0x002fea0003900000 */
[----:B------:R-:W1:Y:S02]  /*8940*/  @!P1 SYNCS.PHASECHK.TRANS64 P1, [R14+URZ+0x28], R7 ;  /* 0x000028070e0095a7 */ /* 0x000e64000802007f */
[----:B-1----:R-:W-:Y:S05]  /*8950*/  @!P1 BRA `(.L_x_166) ;  /* 0xfffffffc00f09947 */ /* 0x002fea000383ffff */
[----:B------:R-:W-:Y:S05]  /*8960*/  BRA `(.L_x_187) ;  /* 0xffffffec00d87947 */ /* 0x000fea000383ffff */
.L_x_175:
[----:B------:R-:W-:Y:S01]  /*8970*/  BSSY B0, `(.L_x_188) ;  /* 0x0000006000007945 */ /* 0x000fe20003800000 */
[----:B------:R-:W-:-:S07]  /*8980*/  IMAD.MOV.U32 R15, RZ, RZ, -0x1 ;  /* 0xffffffffff0f7424 */ /* 0x000fce00078e00ff */
[----:B------:R-:W-:Y:S05]  /*8990*/  WARPSYNC.COLLECTIVE R15, `(.L_x_189) ;  /* 0x000000000f0c7348 */ /* 0x000fea0003c00000 */
[----:B------:R-:W-:Y:S02]  /*89a0*/  ELECT P6, UR62, PT ;  /* 0x00000000003e782f */ /* 0x000fe400038c0000 */
[----:B------:R-:W-:Y:S01]  /*89b0*/  MOV R14, UR62 ;  /* 0x0000003e000e7c02 */ /* 0x000fe20008000f00 */
[----:B------:R-:W-:Y:S10]  /*89c0*/  ENDCOLLECTIVE ;  /* 0x000000000000791b */ /* 0x000ff40003800000 */
.L_x_189:
[----:B------:R-:W-:Y:S05]  /*89d0*/  BSYNC B0 ;  /* 0x0000000000007941 */ /* 0x000fea0003800000 */
.L_x_188:
[----:B------:R-:W-:Y:S05]  /*89e0*/  BRA `(.L_x_190) ;  /* 0xfffffff800a87947 */ /* 0x000fea000383ffff */
.L_x_179:
[----:B0-----:R0:W1:Y:S02]  /*89f0*/  SYNCS.PHASECHK.TRANS64.TRYWAIT P0, [R7+URZ], R2 ;  /* 0x00000002070075a7 */ /* 0x001064000800017f */
[----:B-1----:R-:W-:Y:S05]  /*8a00*/  @!P0 NANOSLEEP.SYNCS 0x989680 ;  /* 0x009896800000895d */ /* 0x002fea0003900000 */
[----:B------:R-:W1:Y:S02]  /*8a10*/  @!P0 SYNCS.PHASECHK.TRANS64 P0, [R7+URZ], R2 ;  /* 0x00000002070085a7 */ /* 0x000e64000800007f */
[----:B-1----:R-:W-:Y:S05]  /*8a20*/  @!P0 BRA `(.L_x_179) ;  /* 0xfffffffc00f08947 */ /* 0x002fea000383ffff */
[----:B------:R-:W-:Y:S05]  /*8a30*/  BRA `(.L_x_191) ;  /* 0xfffffff800e87947 */ /* 0x000fea000383ffff */
.L_x_180:
[----:B0-----:R0:W1:Y:S02]  /*8a40*/  SYNCS.PHASECHK.TRANS64.TRYWAIT P0, [R9+URZ], R4 ;  /* 0x00000004090075a7 */ /* 0x001064000800017f */
[----:B-1----:R-:W-:Y:S05]  /*8a50*/  @!P0 NANOSLEEP.SYNCS 0x989680 ;  /* 0x009896800000895d */ /* 0x002fea0003900000 */
[----:B------:R-:W1:Y:S02]  /*8a60*/  @!P0 SYNCS.PHASECHK.TRANS64 P0, [R9+URZ], R4 ;  /* 0x00000004090085a7 */ /* 0x000e64000800007f */
[----:B-1----:R-:W-:Y:S05]  /*8a70*/  @!P0 BRA `(.L_x_180) ;  /* 0xfffffffc00f08947 */ /* 0x002fea000383ffff */
[----:B------:R-:W-:Y:S05]  /*8a80*/  BRA `(.L_x_192) ;  /* 0xfffffff800f87947 */ /* 0x000fea000383ffff */
.L_x_181:
[----:B0-----:R0:W1:Y:S02]  /*8a90*/  SYNCS.PHASECHK.TRANS64.TRYWAIT P0, [R6+URZ], R5 ;  /* 0x00000005060075a7 */ /* 0x001064000800017f */
[----:B-1----:R-:W-:Y:S05]  /*8aa0*/  @!P0 NANOSLEEP.SYNCS 0x989680 ;  /* 0x009896800000895d */ /* 0x002fea0003900000 */
[----:B------:R-:W1:Y:S02]  /*8ab0*/  @!P0 SYNCS.PHASECHK.TRANS64 P0, [R6+URZ], R5 ;  /* 0x00000005060085a7 */ /* 0x000e64000800007f */
[----:B-1----:R-:W-:Y:S05]  /*8ac0*/  @!P0 BRA `(.L_x_181) ;  /* 0xfffffffc00f08947 */ /* 0x002fea000383ffff */
[----:B------:R-:W-:Y:S05]  /*8ad0*/  BRA `(.L_x_193) ;  /* 0xfffffffc00087947 */ /* 0x000fea000383ffff */
.L_x_182:
[----:B-1----:R1:W2:Y:S02]  /*8ae0*/  SYNCS.PHASECHK.TRANS64.TRYWAIT P0, [R9+URZ], R4 ;  /* 0x00000004090075a7 */ /* 0x0022a4000800017f */
[----:B--2---:R-:W-:Y:S05]  /*8af0*/  @!P0 NANOSLEEP.SYNCS 0x989680 ;  /* 0x009896800000895d */ /* 0x004fea0003900000 */
[----:B------:R-:W2:Y:S02]  /*8b00*/  @!P0 SYNCS.PHASECHK.TRANS64 P0, [R9+URZ], R4 ;  /* 0x00000004090085a7 */ /* 0x000ea4000800007f */
[----:B--2---:R-:W-:Y:S05]  /*8b10*/  @!P0 BRA `(.L_x_182) ;  /* 0xfffffffc00f08947 */ /* 0x004fea000383ffff */
[----:B------:R-:W-:Y:S05]  /*8b20*/  BRA `(.L_x_194) ;  /* 0xfffffffc00107947 */ /* 0x000fea000383ffff */
.L_x_195:
[----:B------:R-:W-:-:S00]  /*8b30*/  BRA `(.L_x_195) ;  /* 0xfffffffc00fc7947 */ /* 0x000fc0000383ffff */
[----:B------:R-:W-:-:S00]  /*8b40*/  NOP ;  /* 0x0000000000007918 */ /* 0x000fc00000000000 */
        /* <DEDUP_REMOVED lines=11> */
.L_x_196:


//--------------------- .nv.global.init           --------------------------
	.section	.nv.global.init,"aw",@progbits
.nv.global.init:
	.type		$str$22,@object
	.size		$str$22,($str$23 - $str$22)
$str$22:
        /*0000*/ 	.byte	0x6b, 0x5f, 0x74, 0x69, 0x6c, 0x65, 0x5f, 0x63, 0x6f, 0x75, 0x6e, 0x74, 0x20, 0x3e, 0x3d, 0x20
        /*0010*/ 	.byte	0x31, 0x00
	.type		$str$23,@object
	.size		$str$23,(__unnamed_1 - $str$23)
$str$23:
        /*0012*/ 	.byte	0x2f, 0x74, 0x6d, 0x70, 0x2f, 0x63, 0x75, 0x74, 0x6c, 0x61, 0x73, 0x73, 0x5f, 0x73, 0x77, 0x65
        /*0022*/ 	.byte	0x65, 0x70, 0x5f, 0x73, 0x72, 0x63, 0x2f, 0x69, 0x6e, 0x63, 0x6c, 0x75, 0x64, 0x65, 0x2f, 0x63
        /*0032*/ 	.byte	0x75, 0x74, 0x6c, 0x61, 0x73, 0x73, 0x2f, 0x67, 0x65, 0x6d, 0x6d, 0x2f, 0x63, 0x6f, 0x6c, 0x6c
        /*0042*/ 	.byte	0x65, 0x63, 0x74, 0x69, 0x76, 0x65, 0x2f, 0x73, 0x6d, 0x39, 0x30, 0x5f, 0x6d, 0x6d, 0x61, 0x5f
        /*0052*/ 	.byte	0x74, 0x6d, 0x61, 0x5f, 0x67, 0x6d, 0x6d, 0x61, 0x5f, 0x73, 0x73, 0x5f, 0x77, 0x61, 0x72, 0x70
        /*0062*/ 	.byte	0x73, 0x70, 0x65, 0x63, 0x69, 0x61, 0x6c, 0x69, 0x7a, 0x65, 0x64, 0x2e, 0x68, 0x70, 0x70, 0x00
	.type		__unnamed_1,@object
	.size		__unnamed_1,(.L_0 - __unnamed_1)
__unnamed_1:
        /*0072*/ 	.byte	0x76, 0x6f, 0x69, 0x64, 0x20, 0x63, 0x75, 0x74, 0x6c, 0x61, 0x73, 0x73, 0x3a, 0x3a, 0x67, 0x65
        /* <DEDUP_REMOVED lines=177> */
.L_0:


//--------------------- .nv.shared._ZN7cutlass13device_kernelINS_4gemm6kernel13GemmUniversalIN4cute5tupleIJiiiiEEENS1_10collective13CollectiveMmaINS1_34MainloopSm90TmaGmmaWarpSpecializedILi5ENS5_IJNS4_1CILi1EEESB_SB_EEENS1_35KernelTmaWarpSpecializedCooperativeEEENS5_IJNSA_ILi128EEESF_SF_EEENS_10tfloat32_tENS5_IJlSB_lEEESH_SI_NS4_8TiledMMAINS4_8MMA_AtomIJNS4_4SM904GMMA30MMA_64x128x8_F32TF32TF32_SS_TNILNSM_7ScaleInE1ELSO_1EEEEEENS4_6LayoutINS5_IJNSA_ILi2EEESB_SB_EEENS5_IJSB_NSA_ILi0EEESU_EEEEENS5_IJNS4_10UnderscoreESX_SX_EEEEENS4_13SM90_TMA_LOADENS4_14ComposedLayoutINS4_7SwizzleILi3ELi4ELi3EEENS4_18smem_ptr_flag_bitsILi32EEENSR_INS5_IJNSA_ILi8EEENSA_ILi32EEEEEENS5_IJS17_SB_EEEEEEEvNS4_8identityES10_S1B_vS1C_EENS_8epilogue10collective6detail29Sm90TmaWarpSpecializedAdapterINS1F_15DefaultEpilogueISH_SI_SI_NS1E_6thread17LinearCombinationISH_Li1EffLNS1J_9ScaleType4KindE0ELNS_15FloatRoundStyleE2ESH_EENS1_15EpilogueDefaultEEEEEvvEEEEvNT_6ParamsE --------------------------
	.section	.nv.shared._ZN7cutlass13device_kernelINS_4gemm6kernel13GemmUniversalIN4cute5tupleIJiiiiEEENS1_10collective13CollectiveMmaINS1_34MainloopSm90TmaGmmaWarpSpecializedILi5ENS5_IJNS4_1CILi1EEESB_SB_EEENS1_35KernelTmaWarpSpecializedCooperativeEEENS5_IJNSA_ILi128EEESF_SF_EEENS_10tfloat32_tENS5_IJlSB_lEEESH_SI_NS4_8TiledMMAINS4_8MMA_AtomIJNS4_4SM904GMMA30MMA_64x128x8_F32TF32TF32_SS_TNILNSM_7ScaleInE1ELSO_1EEEEEENS4_6LayoutINS5_IJNSA_ILi2EEESB_SB_EEENS5_IJSB_NSA_ILi0EEESU_EEEEENS5_IJNS4_10UnderscoreESX_SX_EEEEENS4_13SM90_TMA_LOADENS4_14ComposedLayoutINS4_7SwizzleILi3ELi4ELi3EEENS4_18smem_ptr_flag_bitsILi32EEENSR_INS5_IJNSA_ILi8EEENSA_ILi32EEEEEENS5_IJS17_SB_EEEEEEEvNS4_8identityES10_S1B_vS1C_EENS_8epilogue10collective6detail29Sm90TmaWarpSpecializedAdapterINS1F_15DefaultEpilogueISH_SI_SI_NS1E_6thread17LinearCombinationISH_Li1EffLNS1J_9ScaleType4KindE0ELNS_15FloatRoundStyleE2ESH_EENS1_15EpilogueDefaultEEEEEvvEEEEvNT_6ParamsE,"aw",@nobits
	.sectionflags	@""
	.align	16
	.zero		1024


//--------------------- .nv.shared.reserved.0     --------------------------
	.section	.nv.shared.reserved.0,"aw",@nobits
	.weak		__nv_reservedSMEM_offset_0_alias
	.size		__nv_reservedSMEM_offset_0_alias, 0, 0
	.other		__nv_reservedSMEM_offset_0_alias,@"STO_CUDA_RESERVED_SHARED STV_DEFAULT"
__nv_reservedSMEM_offset_0_alias:
	.zero		0


//--------------------- .nv.global                --------------------------
	.section	.nv.global,"aw",@nobits
.nv.global:
	.type		_ZN39_INTERNAL_197f8eaf_4_k_cu_321ce7a5_63454cute1_E,@object
	.size		_ZN39_INTERNAL_197f8eaf_4_k_cu_321ce7a5_63454cute1_E,(_ZN39_INTERNAL_197f8eaf_4_k_cu_321ce7a5_63454cuda3std3__45__cpo6cbeginE - _ZN39_INTERNAL_197f8eaf_4_k_cu_321ce7a5_63454cute1_E)
_ZN39_INTERNAL_197f8eaf_4_k_cu_321ce7a5_63454cute1_E:
	.zero		1
	.type		_ZN39_INTERNAL_197f8eaf_4_k_cu_321ce7a5_63454cuda3std3__45__cpo6cbeginE,@object
	.size		_ZN39_INTERNAL_197f8eaf_4_k_cu_321ce7a5_63454cuda3std3__45__cpo6cbeginE,(_ZN39_INTERNAL_197f8eaf_4_k_cu_321ce7a5_63454cuda3std3__48in_placeE - _ZN39_INTERNAL_197f8eaf_4_k_cu_321ce7a5_63454cuda3std3__45__cpo6cbeginE)
_ZN39_INTERNAL_197f8eaf_4_k_cu_321ce7a5_63454cuda3std3__45__cpo6cbeginE:
	.zero		1
	.type		_ZN39_INTERNAL_197f8eaf_4_k_cu_321ce7a5_63454cuda3std3__48in_placeE,@object
	.size		_ZN39_INTERNAL_197f8eaf_4_k_cu_321ce7a5_63454cuda3std3__48in_placeE,(_ZN39_INTERNAL_197f8eaf_4_k_cu_321ce7a5_63454cuda3std6ranges3__45__cpo9iter_moveE - _ZN39_INTERNAL_197f8eaf_4_k_cu_321ce7a5_63454cuda3std3__48in_placeE)
_ZN39_INTERNAL_197f8eaf_4_k_cu_321ce7a5_63454cuda3std3__48in_placeE:
	.zero		1
	.type		_ZN39_INTERNAL_197f8eaf_4_k_cu_321ce7a5_63454cuda3std6ranges3__45__cpo9iter_moveE,@object
	.size		_ZN39_INTERNAL_197f8eaf_4_k_cu_321ce7a5_63454cuda3std6ranges3__45__cpo9iter_moveE,(_ZN39_INTERNAL_197f8eaf_4_k_cu_321ce7a5_63454cuda3std3__45__cpo5beginE - _ZN39_INTERNAL_197f8eaf_4_k_cu_321ce7a5_63454cuda3std6ranges3__45__cpo9iter_moveE)
_ZN39_INTERNAL_197f8eaf_4_k_cu_321ce7a5_63454cuda3std6ranges3__45__cpo9iter_moveE:
	.zero		1
	.type		_ZN39_INTERNAL_197f8eaf_4_k_cu_321ce7a5_63454cuda3std3__45__cpo5beginE,@object
	.size		_ZN39_INTERNAL_197f8eaf_4_k_cu_321ce7a5_63454cuda3std3__45__cpo5beginE,(_ZN39_INTERNAL_197f8eaf_4_k_cu_321ce7a5_63454cuda3std3__441_GLOBAL__N__197f8eaf_4_k_cu_321ce7a5_63456ignoreE - _ZN39_INTERNAL_197f8eaf_4_k_cu_321ce7a5_63454cuda3std3__45__cpo5beginE)
_ZN39_INTERNAL_197f8eaf_4_k_cu_321ce7a5_63454cuda3std3__45__cpo5beginE:
	.zero		1
	.type		_ZN39_INTERNAL_197f8eaf_4_k_cu_321ce7a5_63454cuda3std3__441_GLOBAL__N__197f8eaf_4_k_cu_321ce7a5_63456ignoreE,@object
	.size		_ZN39_INTERNAL_197f8eaf_4_k_cu_321ce7a5_63454cuda3std3__441_GLOBAL__N__197f8eaf_4_k_cu_321ce7a5_63456ignoreE,(_ZN39_INTERNAL_197f8eaf_4_k_cu_321ce7a5_63454cute7productE - _ZN39_INTERNAL_197f8eaf_4_k_cu_321ce7a5_63454cuda3std3__441_GLOBAL__N__197f8eaf_4_k_cu_321ce7a5_63456ignoreE)
_ZN39_INTERNAL_197f8eaf_4_k_cu_321ce7a5_63454cuda3std3__441_GLOBAL__N__197f8eaf_4_k_cu_321ce7a5_63456ignoreE:
	.zero		1
	.type		_ZN39_INTERNAL_197f8eaf_4_k_cu_321ce7a5_63454cute7productE,@object
	.size		_ZN39_INTERNAL_197f8eaf_4_k_cu_321ce7a5_63454cute7productE,(_ZN39_INTERNAL_197f8eaf_4_k_cu_321ce7a5_63454cuda3std3__45__cpo3endE - _ZN39_INTERNAL_197f8eaf_4_k_cu_321ce7a5_63454cute7productE)
_ZN39_INTERNAL_197f8eaf_4_k_cu_321ce7a5_63454cute7productE:
	.zero		1
	.type		_ZN39_INTERNAL_197f8eaf_4_k_cu_321ce7a5_63454cuda3std3__45__cpo3endE,@object
	.size		_ZN39_INTERNAL_197f8eaf_4_k_cu_321ce7a5_63454cuda3std3__45__cpo3endE,(_ZN39_INTERNAL_197f8eaf_4_k_cu_321ce7a5_63454cuda3std3__419piecewise_constructE - _ZN39_INTERNAL_197f8eaf_4_k_cu_321ce7a5_63454cuda3std3__45__cpo3endE)
_ZN39_INTERNAL_197f8eaf_4_k_cu_321ce7a5_63454cuda3std3__45__cpo3endE:
	.zero		1
	.type		_ZN39_INTERNAL_197f8eaf_4_k_cu_321ce7a5_63454cuda3std3__419piecewise_constructE,@object
	.size		_ZN39_INTERNAL_197f8eaf_4_k_cu_321ce7a5_63454cuda3std3__419piecewise_constructE,(_ZN39_INTERNAL_197f8eaf_4_k_cu_321ce7a5_63454cuda3std3__45__cpo4cendE - _ZN39_INTERNAL_197f8eaf_4_k_cu_321ce7a5_63454cuda3std3__419piecewise_constructE)
_ZN39_INTERNAL_197f8eaf_4_k_cu_321ce7a5_63454cuda3std3__419piecewise_constructE:
	.zero		1
	.type		_ZN39_INTERNAL_197f8eaf_4_k_cu_321ce7a5_63454cuda3std3__45__cpo4cendE,@object
	.size		_ZN39_INTERNAL_197f8eaf_4_k_cu_321ce7a5_63454cuda3std3__45__cpo4cendE,(_ZN39_INTERNAL_197f8eaf_4_k_cu_321ce7a5_63454cuda3std6ranges3__45__cpo4swapE - _ZN39_INTERNAL_197f8eaf_4_k_cu_321ce7a5_63454cuda3std3__45__cpo4cendE)
_ZN39_INTERNAL_197f8eaf_4_k_cu_321ce7a5_63454cuda3std3__45__cpo4cendE:
	.zero		1
	.type		_ZN39_INTERNAL_197f8eaf_4_k_cu_321ce7a5_63454cuda3std6ranges3__45__cpo4swapE,@object
	.size		_ZN39_INTERNAL_197f8eaf_4_k_cu_321ce7a5_63454cuda3std6ranges3__45__cpo4swapE,(.L_8 - _ZN39_INTERNAL_197f8eaf_4_k_cu_321ce7a5_63454cuda3std6ranges3__45__cpo4swapE)
_ZN39_INTERNAL_197f8eaf_4_k_cu_321ce7a5_63454cuda3std6ranges3__45__cpo4swapE:
	.zero		1
.L_8:


//--------------------- .nv.constant0._ZN7cutlass13device_kernelINS_4gemm6kernel13GemmUniversalIN4cute5tupleIJiiiiEEENS1_10collective13CollectiveMmaINS1_34MainloopSm90TmaGmmaWarpSpecializedILi5ENS5_IJNS4_1CILi1EEESB_SB_EEENS1_35KernelTmaWarpSpecializedCooperativeEEENS5_IJNSA_ILi128EEESF_SF_EEENS_10tfloat32_tENS5_IJlSB_lEEESH_SI_NS4_8TiledMMAINS4_8MMA_AtomIJNS4_4SM904GMMA30MMA_64x128x8_F32TF32TF32_SS_TNILNSM_7ScaleInE1ELSO_1EEEEEENS4_6LayoutINS5_IJNSA_ILi2EEESB_SB_EEENS5_IJSB_NSA_ILi0EEESU_EEEEENS5_IJNS4_10UnderscoreESX_SX_EEEEENS4_13SM90_TMA_LOADENS4_14ComposedLayoutINS4_7SwizzleILi3ELi4ELi3EEENS4_18smem_ptr_flag_bitsILi32EEENSR_INS5_IJNSA_ILi8EEENSA_ILi32EEEEEENS5_IJS17_SB_EEEEEEEvNS4_8identityES10_S1B_vS1C_EENS_8epilogue10collective6detail29Sm90TmaWarpSpecializedAdapterINS1F_15DefaultEpilogueISH_SI_SI_NS1E_6thread17LinearCombinationISH_Li1EffLNS1J_9ScaleType4KindE0ELNS_15FloatRoundStyleE2ESH_EENS1_15EpilogueDefaultEEEEEvvEEEEvNT_6ParamsE --------------------------
	.section	.nv.constant0._ZN7cutlass13device_kernelINS_4gemm6kernel13GemmUniversalIN4cute5tupleIJiiiiEEENS1_10collective13CollectiveMmaINS1_34MainloopSm90TmaGmmaWarpSpecializedILi5ENS5_IJNS4_1CILi1EEESB_SB_EEENS1_35KernelTmaWarpSpecializedCooperativeEEENS5_IJNSA_ILi128EEESF_SF_EEENS_10tfloat32_tENS5_IJlSB_lEEESH_SI_NS4_8TiledMMAINS4_8MMA_AtomIJNS4_4SM904GMMA30MMA_64x128x8_F32TF32TF32_SS_TNILNSM_7ScaleInE1ELSO_1EEEEEENS4_6LayoutINS5_IJNSA_ILi2EEESB_SB_EEENS5_IJSB_NSA_ILi0EEESU_EEEEENS5_IJNS4_10UnderscoreESX_SX_EEEEENS4_13SM90_TMA_LOADENS4_14ComposedLayoutINS4_7SwizzleILi3ELi4ELi3EEENS4_18smem_ptr_flag_bitsILi32EEENSR_INS5_IJNSA_ILi8EEENSA_ILi32EEEEEENS5_IJS17_SB_EEEEEEEvNS4_8identityES10_S1B_vS1C_EENS_8epilogue10collective6detail29Sm90TmaWarpSpecializedAdapterINS1F_15DefaultEpilogueISH_SI_SI_NS1E_6thread17LinearCombinationISH_Li1EffLNS1J_9ScaleType4KindE0ELNS_15FloatRoundStyleE2ESH_EENS1_15EpilogueDefaultEEEEEvvEEEEvNT_6ParamsE,"a",@progbits
	.sectionflags	@""
	.align	4
.nv.constant0._ZN7cutlass13device_kernelINS_4gemm6kernel13GemmUniversalIN4cute5tupleIJiiiiEEENS1_10collective13CollectiveMmaINS1_34MainloopSm90TmaGmmaWarpSpecializedILi5ENS5_IJNS4_1CILi1EEESB_SB_EEENS1_35KernelTmaWarpSpecializedCooperativeEEENS5_IJNSA_ILi128EEESF_SF_EEENS_10tfloat32_tENS5_IJlSB_lEEESH_SI_NS4_8TiledMMAINS4_8MMA_AtomIJNS4_4SM904GMMA30MMA_64x128x8_F32TF32TF32_SS_TNILNSM_7ScaleInE1ELSO_1EEEEEENS4_6LayoutINS5_IJNSA_ILi2EEESB_SB_EEENS5_IJSB_NSA_ILi0EEESU_EEEEENS5_IJNS4_10UnderscoreESX_SX_EEEEENS4_13SM90_TMA_LOADENS4_14ComposedLayoutINS4_7SwizzleILi3ELi4ELi3EEENS4_18smem_ptr_flag_bitsILi32EEENSR_INS5_IJNSA_ILi8EEENSA_ILi32EEEEEENS5_IJS17_SB_EEEEEEEvNS4_8identityES10_S1B_vS1C_EENS_8epilogue10collective6detail29Sm90TmaWarpSpecializedAdapterINS1F_15DefaultEpilogueISH_SI_SI_NS1E_6thread17LinearCombinationISH_Li1EffLNS1J_9ScaleType4KindE0ELNS_15FloatRoundStyleE2ESH_EENS1_15EpilogueDefaultEEEEEvvEEEEvNT_6ParamsE:
	.zero		1664


//--------------------- SYMBOLS --------------------------

	.type		.nv.reservedSmem.offset0,@object
	.size		.nv.reservedSmem.offset0,0x4
	.type		__assertfail,@function
